	.target	sm_90a

	.elftype	@"ET_EXEC"


//--------------------- .note.nv.tkinfo           --------------------------
	.section	.note.nv.tkinfo,"",@"SHT_NOTE"
	.sectionflags	@"SHF_NOTE_NV_TKINFO"
	.tkinfo
        /*0018*/ 	.word	0x00000002
        /*0030*/ 	.string	""
        /*0030*/ 	.string	"ptxas"
        /*0030*/ 	.string	"Cuda compilation tools, release 13.0, V13.0.88"
        /*0030*/ 	.string	"Build cuda_13.0.r13.0/compiler.36424714_0"
        /*0030*/ 	.string	"-arch sm_90a -m 64 "



//--------------------- .note.nv.cuinfo           --------------------------
	.section	.note.nv.cuinfo,"",@"SHT_NOTE"
	.sectionflags	@"SHF_NOTE_NV_CUINFO"
        /*0018*/ 	.short	0x0002
        /*001a*/ 	.short	0x005a
        /*001c*/ 	.short	0x0082
	.zero		2


//--------------------- .nv.info                  --------------------------
	.section	.nv.info,"",@"SHT_CUDA_INFO"
	.align	4


	//----- nvinfo : EIATTR_REGCOUNT
	.align		4
        /*0000*/ 	.byte	0x04, 0x2f
        /*0002*/ 	.short	(.L_15 - .L_14)
	.align		4
.L_14:
        /*0004*/ 	.word	index@(_ZN7cutlass13device_kernelINS_4gemm6kernel13GemmUniversalIN4cute5tupleIJiiiiEEENS1_10collective13CollectiveMmaINS1_34MainloopSm90TmaGmmaWarpSpecializedILi15ENS5_IJNS4_1CILi2EEENSA_ILi1EEESC_EEENS1_35KernelTmaWarpSpecializedCooperativeEEENS5_IJNSA_ILi384EEENSA_ILi96EEENSA_ILi32EEEEEEaNS5_IJlSC_lEEEaSK_NS4_8TiledMMAINS4_8MMA_AtomIJNS4_4SM904GMMA26MMA_64x96x32_S32S8S8_SS_TNEEEENS4_6LayoutISD_NS5_IJSC_NSA_ILi0EEESS_EEEEENS5_IJNS4_10UnderscoreESV_SV_EEEEENS4_13SM90_TMA_LOADENS4_14ComposedLayoutINS4_7SwizzleILi1ELi4ELi3EEENS4_18smem_ptr_flag_bitsILi8EEENSR_INS5_IJNSA_ILi8EEESI_EEENS5_IJSI_SC_EEEEEEEvNS4_8identityENS4_23SM90_TMA_LOAD_MULTICASTES18_vS19_EENS_8epilogue10collective6detail29Sm90TmaWarpSpecializedAdapterINS1D_15DefaultEpilogueIaSK_SK_NS1C_6thread17LinearCombinationIaLi1EiiLNS1H_9ScaleType4KindE0ELNS_15FloatRoundStyleE2EaEENS1_15EpilogueDefaultEEEEEvvEEEEvNT_6ParamsE)
        /*0008*/ 	.word	0x000000a8


	//----- nvinfo : EIATTR_FRAME_SIZE
	.align		4
.L_15:
        /*000c*/ 	.byte	0x04, 0x11
        /*000e*/ 	.short	(.L_17 - .L_16)
	.align		4
.L_16:
        /*0010*/ 	.word	index@(_ZN7cutlass13device_kernelINS_4gemm6kernel13GemmUniversalIN4cute5tupleIJiiiiEEENS1_10collective13CollectiveMmaINS1_34MainloopSm90TmaGmmaWarpSpecializedILi15ENS5_IJNS4_1CILi2EEENSA_ILi1EEESC_EEENS1_35KernelTmaWarpSpecializedCooperativeEEENS5_IJNSA_ILi384EEENSA_ILi96EEENSA_ILi32EEEEEEaNS5_IJlSC_lEEEaSK_NS4_8TiledMMAINS4_8MMA_AtomIJNS4_4SM904GMMA26MMA_64x96x32_S32S8S8_SS_TNEEEENS4_6LayoutISD_NS5_IJSC_NSA_ILi0EEESS_EEEEENS5_IJNS4_10UnderscoreESV_SV_EEEEENS4_13SM90_TMA_LOADENS4_14ComposedLayoutINS4_7SwizzleILi1ELi4ELi3EEENS4_18smem_ptr_flag_bitsILi8EEENSR_INS5_IJNSA_ILi8EEESI_EEENS5_IJSI_SC_EEEEEEEvNS4_8identityENS4_23SM90_TMA_LOAD_MULTICASTES18_vS19_EENS_8epilogue10collective6detail29Sm90TmaWarpSpecializedAdapterINS1D_15DefaultEpilogueIaSK_SK_NS1C_6thread17LinearCombinationIaLi1EiiLNS1H_9ScaleType4KindE0ELNS_15FloatRoundStyleE2EaEENS1_15EpilogueDefaultEEEEEvvEEEEvNT_6ParamsE)
        /*0014*/ 	.word	0x00000008


	//----- nvinfo : EIATTR_MIN_STACK_SIZE
	.align		4
.L_17:
        /*0018*/ 	.byte	0x04, 0x12
        /*001a*/ 	.short	(.L_19 - .L_18)
	.align		4
.L_18:
        /*001c*/ 	.word	index@(_ZN7cutlass13device_kernelINS_4gemm6kernel13GemmUniversalIN4cute5tupleIJiiiiEEENS1_10collective13CollectiveMmaINS1_34MainloopSm90TmaGmmaWarpSpecializedILi15ENS5_IJNS4_1CILi2EEENSA_ILi1EEESC_EEENS1_35KernelTmaWarpSpecializedCooperativeEEENS5_IJNSA_ILi384EEENSA_ILi96EEENSA_ILi32EEEEEEaNS5_IJlSC_lEEEaSK_NS4_8TiledMMAINS4_8MMA_AtomIJNS4_4SM904GMMA26MMA_64x96x32_S32S8S8_SS_TNEEEENS4_6LayoutISD_NS5_IJSC_NSA_ILi0EEESS_EEEEENS5_IJNS4_10UnderscoreESV_SV_EEEEENS4_13SM90_TMA_LOADENS4_14ComposedLayoutINS4_7SwizzleILi1ELi4ELi3EEENS4_18smem_ptr_flag_bitsILi8EEENSR_INS5_IJNSA_ILi8EEESI_EEENS5_IJSI_SC_EEEEEEEvNS4_8identityENS4_23SM90_TMA_LOAD_MULTICASTES18_vS19_EENS_8epilogue10collective6detail29Sm90TmaWarpSpecializedAdapterINS1D_15DefaultEpilogueIaSK_SK_NS1C_6thread17LinearCombinationIaLi1EiiLNS1H_9ScaleType4KindE0ELNS_15FloatRoundStyleE2EaEENS1_15EpilogueDefaultEEEEEvvEEEEvNT_6ParamsE)
        /*0020*/ 	.word	0x00000008
.L_19:


//--------------------- .nv.compat                --------------------------
	.section	.nv.compat,"",@"SHT_CUDA_COMPAT_INFO"
	.align	4
        /*0000*/ 	.byte	0x02, 0x09, 0x01, 0x00, 0x02, 0x02, 0x04, 0x00, 0x02, 0x05, 0x05, 0x00, 0x03, 0x07, 0x01, 0x01
        /*0010*/ 	.byte	0x02, 0x03, 0x01, 0x00, 0x02, 0x06, 0x01, 0x00, 0x04, 0x0b, 0x08, 0x00, 0x00, 0x00, 0x00, 0x00
        /*0020*/ 	.byte	0x00, 0x00, 0x00, 0x00


//--------------------- .nv.info._ZN7cutlass13device_kernelINS_4gemm6kernel13GemmUniversalIN4cute5tupleIJiiiiEEENS1_10collective13CollectiveMmaINS1_34MainloopSm90TmaGmmaWarpSpecializedILi15ENS5_IJNS4_1CILi2EEENSA_ILi1EEESC_EEENS1_35KernelTmaWarpSpecializedCooperativeEEENS5_IJNSA_ILi384EEENSA_ILi96EEENSA_ILi32EEEEEEaNS5_IJlSC_lEEEaSK_NS4_8TiledMMAINS4_8MMA_AtomIJNS4_4SM904GMMA26MMA_64x96x32_S32S8S8_SS_TNEEEENS4_6LayoutISD_NS5_IJSC_NSA_ILi0EEESS_EEEEENS5_IJNS4_10UnderscoreESV_SV_EEEEENS4_13SM90_TMA_LOADENS4_14ComposedLayoutINS4_7SwizzleILi1ELi4ELi3EEENS4_18smem_ptr_flag_bitsILi8EEENSR_INS5_IJNSA_ILi8EEESI_EEENS5_IJSI_SC_EEEEEEEvNS4_8identityENS4_23SM90_TMA_LOAD_MULTICASTES18_vS19_EENS_8epilogue10collective6detail29Sm90TmaWarpSpecializedAdapterINS1D_15DefaultEpilogueIaSK_SK_NS1C_6thread17LinearCombinationIaLi1EiiLNS1H_9ScaleType4KindE0ELNS_15FloatRoundStyleE2EaEENS1_15EpilogueDefaultEEEEEvvEEEEvNT_6ParamsE --------------------------
	.section	.nv.info._ZN7cutlass13device_kernelINS_4gemm6kernel13GemmUniversalIN4cute5tupleIJiiiiEEENS1_10collective13CollectiveMmaINS1_34MainloopSm90TmaGmmaWarpSpecializedILi15ENS5_IJNS4_1CILi2EEENSA_ILi1EEESC_EEENS1_35KernelTmaWarpSpecializedCooperativeEEENS5_IJNSA_ILi384EEENSA_ILi96EEENSA_ILi32EEEEEEaNS5_IJlSC_lEEEaSK_NS4_8TiledMMAINS4_8MMA_AtomIJNS4_4SM904GMMA26MMA_64x96x32_S32S8S8_SS_TNEEEENS4_6LayoutISD_NS5_IJSC_NSA_ILi0EEESS_EEEEENS5_IJNS4_10UnderscoreESV_SV_EEEEENS4_13SM90_TMA_LOADENS4_14ComposedLayoutINS4_7SwizzleILi1ELi4ELi3EEENS4_18smem_ptr_flag_bitsILi8EEENSR_INS5_IJNSA_ILi8EEESI_EEENS5_IJSI_SC_EEEEEEEvNS4_8identityENS4_23SM90_TMA_LOAD_MULTICASTES18_vS19_EENS_8epilogue10collective6detail29Sm90TmaWarpSpecializedAdapterINS1D_15DefaultEpilogueIaSK_SK_NS1C_6thread17LinearCombinationIaLi1EiiLNS1H_9ScaleType4KindE0ELNS_15FloatRoundStyleE2EaEENS1_15EpilogueDefaultEEEEEvvEEEEvNT_6ParamsE,"",@"SHT_CUDA_INFO"
	.sectionflags	@""
	.align	4


	//----- nvinfo : EIATTR_CUDA_API_VERSION
	.align		4
        /*0000*/ 	.byte	0x04, 0x37
        /*0002*/ 	.short	(.L_21 - .L_20)
.L_20:
        /*0004*/ 	.word	0x00000082


	//----- nvinfo : EIATTR_KPARAM_INFO
	.align		4
.L_21:
        /*0008*/ 	.byte	0x04, 0x17
        /*000a*/ 	.short	(.L_23 - .L_22)
.L_22:
        /*000c*/ 	.word	0x00000000
        /*0010*/ 	.short	0x0000
        /*0012*/ 	.short	0x0070
        /*0014*/ 	.byte	0x00, 0xf0, 0x01, 0x10


	//----- nvinfo : EIATTR_SPARSE_MMA_MASK
	.align		4
.L_23:
        /*0018*/ 	.byte	0x03, 0x50
        /*001a*/ 	.short	0x0000


	//----- nvinfo : EIATTR_MAXREG_COUNT
	.align		4
        /*001c*/ 	.byte	0x03, 0x1b
        /*001e*/ 	.short	0x00a8


	//----- nvinfo : EIATTR_NUM_BARRIERS
	.align		4
        /*0020*/ 	.byte	0x02, 0x4c
        /*0022*/ 	.byte	0x01
	.zero		1


	//----- nvinfo : EIATTR_EXTERNS
	.align		4
        /*0024*/ 	.byte	0x04, 0x0f
        /*0026*/ 	.short	(.L_25 - .L_24)


	//   ....[0]....
	.align		4
.L_24:
        /*0028*/ 	.word	index@(__assertfail)


	//----- nvinfo : EIATTR_ANNOTATIONS
	.align		4
.L_25:
        /*002c*/ 	.byte	0x04, 0x55
        /*002e*/ 	.short	(.L_27 - .L_26)


	//   ....[0]....
.L_26:
        /*0030*/ 	.word	0x00000001
        /*0034*/ 	.byte	0x50, 0x0b, 0x00, 0x00, 0x01, 0x00, 0x00, 0x00, 0x60, 0x10, 0x00, 0x00, 0x01, 0x00, 0x00, 0x00
        /*0044*/ 	.byte	0x70, 0x1e, 0x00, 0x00, 0x01, 0x00, 0x00, 0x00, 0x60, 0xb6, 0x00, 0x00


	//----- nvinfo : EIATTR_MERCURY_ISA_VERSION
	.align		4
.L_27:
        /*0050*/ 	.byte	0x03, 0x5f
        /*0052*/ 	.short	0x0101


	//----- nvinfo : EIATTR_INT_WARP_WIDE_INSTR_OFFSETS
	.align		4
        /*0054*/ 	.byte	0x04, 0x31
        /*0056*/ 	.short	(.L_29 - .L_28)


	//   ....[0]....
.L_28:
        /*0058*/ 	.word	0x00000620


	//   ....[1]....
        /*005c*/ 	.word	0x00000640


	//   ....[2]....
        /*0060*/ 	.word	0x00000800


	//----- nvinfo : EIATTR_COOP_GROUP_MASK_REGIDS
	.align		4
.L_29:
        /*0064*/ 	.byte	0x04, 0x29
        /*0066*/ 	.short	(.L_31 - .L_30)


	//   ....[0]....
.L_30:
        /*0068*/ 	.word	0xffffffff


	//   ....[1]....
        /*006c*/ 	.word	0xffffffff


	//   ....[2]....
        /*0070*/ 	.word	0xffffffff


	//   ....[3]....
        /*0074*/ 	.word	0xffffffff


	//   ....[4]....
        /*0078*/ 	.word	0xffffffff


	//   ....[5]....
        /*007c*/ 	.word	0xffffffff


	//----- nvinfo : EIATTR_COOP_GROUP_INSTR_OFFSETS
	.align		4
.L_31:
        /*0080*/ 	.byte	0x04, 0x28
        /*0082*/ 	.short	(.L_33 - .L_32)


	//   ....[0]....
.L_32:
        /*0084*/ 	.word	0x00000070


	//   ....[1]....
        /*0088*/ 	.word	0x00000080


	//   ....[2]....
        /*008c*/ 	.word	0x00000140


	//   ....[3]....
        /*0090*/ 	.word	0x00000470


	//   ....[4]....
        /*0094*/ 	.word	0x00000990


	//   ....[5]....
        /*0098*/ 	.word	0x00001460


	//----- nvinfo : EIATTR_REG_RECONFIG
	.align		4
.L_33:
        /*009c*/ 	.byte	0x01, 0x54
	.zero		2


	//----- nvinfo : EIATTR_SYSCALL_OFFSETS
	.align		4
        /*00a0*/ 	.byte	0x04, 0x46
        /*00a2*/ 	.short	(.L_35 - .L_34)


	//   ....[0]....
.L_34:
        /*00a4*/ 	.word	0x00001610


	//----- nvinfo : EIATTR_MBARRIER_INSTR_OFFSETS
	.align		4
.L_35:
        /*00a8*/ 	.byte	0x04, 0x39
        /*00aa*/ 	.short	(.L_37 - .L_36)


	//   ....[0]....
.L_36:
        /*00ac*/ 	.word	0x00000260
        /*00b0*/ 	.word	0x000000ff
        /*00b4*/ 	.word	0x00000000
        /*00b8*/ 	.short	0x0100
        /*00ba*/ 	.byte	0x08
	.zero		1


	//   ....[1]....
        /*00bc*/ 	.word	0x00000270
        /*00c0*/ 	.word	0x000000ff
        /*00c4*/ 	.word	0x00000078
        /*00c8*/ 	.short	0x0100
        /*00ca*/ 	.byte	0x08
	.zero		1


	//   ....[2]....
        /*00cc*/ 	.word	0x00000280
        /*00d0*/ 	.word	0x000000ff
        /*00d4*/ 	.word	0x00000008
        /*00d8*/ 	.short	0x0100
        /*00da*/ 	.byte	0x08
	.zero		1


	//   ....[3]....
        /*00dc*/ 	.word	0x00000290
        /*00e0*/ 	.word	0x000000ff
        /*00e4*/ 	.word	0x00000080
        /*00e8*/ 	.short	0x0100
        /*00ea*/ 	.byte	0x08
	.zero		1


	//   ....[4]....
        /*00ec*/ 	.word	0x000002a0
        /*00f0*/ 	.word	0x000000ff
        /*00f4*/ 	.word	0x00000010
        /*00f8*/ 	.short	0x0100
        /*00fa*/ 	.byte	0x08
	.zero		1


	//   ....[5]....
        /*00fc*/ 	.word	0x000002b0
        /*0100*/ 	.word	0x000000ff
        /*0104*/ 	.word	0x00000088
        /*0108*/ 	.short	0x0100
        /*010a*/ 	.byte	0x08
	.zero		1


	//   ....[6]....
        /*010c*/ 	.word	0x000002c0
        /*0110*/ 	.word	0x000000ff
        /*0114*/ 	.word	0x00000018
        /*0118*/ 	.short	0x0100
        /*011a*/ 	.byte	0x08
	.zero		1


	//   ....[7]....
        /*011c*/ 	.word	0x000002d0
        /*0120*/ 	.word	0x000000ff
        /*0124*/ 	.word	0x00000090
        /*0128*/ 	.short	0x0100
        /*012a*/ 	.byte	0x08
	.zero		1


	//   ....[8]....
        /*012c*/ 	.word	0x000002e0
        /*0130*/ 	.word	0x000000ff
        /*0134*/ 	.word	0x00000020
        /*0138*/ 	.short	0x0100
        /*013a*/ 	.byte	0x08
	.zero		1


	//   ....[9]....
        /*013c*/ 	.word	0x000002f0
        /*0140*/ 	.word	0x000000ff
        /*0144*/ 	.word	0x00000098
        /*0148*/ 	.short	0x0100
        /*014a*/ 	.byte	0x08
	.zero		1


	//   ....[10]....
        /*014c*/ 	.word	0x00000300
        /*0150*/ 	.word	0x000000ff
        /*0154*/ 	.word	0x00000028
        /*0158*/ 	.short	0x0100
        /*015a*/ 	.byte	0x08
	.zero		1


	//   ....[11]....
        /*015c*/ 	.word	0x00000310
        /*0160*/ 	.word	0x000000ff
        /*0164*/ 	.word	0x000000a0
        /*0168*/ 	.short	0x0100
        /*016a*/ 	.byte	0x08
	.zero		1


	//   ....[12]....
        /*016c*/ 	.word	0x00000320
        /*0170*/ 	.word	0x000000ff
        /*0174*/ 	.word	0x00000030
        /*0178*/ 	.short	0x0100
        /*017a*/ 	.byte	0x08
	.zero		1


	//   ....[13]....
        /*017c*/ 	.word	0x00000330
        /*0180*/ 	.word	0x000000ff
        /*0184*/ 	.word	0x000000a8
        /*0188*/ 	.short	0x0100
        /*018a*/ 	.byte	0x08
	.zero		1


	//   ....[14]....
        /*018c*/ 	.word	0x00000340
        /*0190*/ 	.word	0x000000ff
        /*0194*/ 	.word	0x00000038
        /*0198*/ 	.short	0x0100
        /*019a*/ 	.byte	0x08
	.zero		1


	//   ....[15]....
        /*019c*/ 	.word	0x00000350
        /*01a0*/ 	.word	0x000000ff
        /*01a4*/ 	.word	0x000000b0
        /*01a8*/ 	.short	0x0100
        /*01aa*/ 	.byte	0x08
	.zero		1


	//   ....[16]....
        /*01ac*/ 	.word	0x00000360
        /*01b0*/ 	.word	0x000000ff
        /*01b4*/ 	.word	0x00000040
        /*01b8*/ 	.short	0x0100
        /*01ba*/ 	.byte	0x08
	.zero		1


	//   ....[17]....
        /*01bc*/ 	.word	0x00000370
        /*01c0*/ 	.word	0x000000ff
        /*01c4*/ 	.word	0x000000b8
        /*01c8*/ 	.short	0x0100
        /*01ca*/ 	.byte	0x08
	.zero		1


	//   ....[18]....
        /*01cc*/ 	.word	0x00000380
        /*01d0*/ 	.word	0x000000ff
        /*01d4*/ 	.word	0x00000048
        /*01d8*/ 	.short	0x0100
        /*01da*/ 	.byte	0x08
	.zero		1


	//   ....[19]....
        /*01dc*/ 	.word	0x00000390
        /*01e0*/ 	.word	0x000000ff
        /*01e4*/ 	.word	0x000000c0
        /*01e8*/ 	.short	0x0100
        /*01ea*/ 	.byte	0x08
	.zero		1


	//   ....[20]....
        /*01ec*/ 	.word	0x000003a0
        /*01f0*/ 	.word	0x000000ff
        /*01f4*/ 	.word	0x00000050
        /*01f8*/ 	.short	0x0100
        /*01fa*/ 	.byte	0x08
	.zero		1


	//   ....[21]....
        /*01fc*/ 	.word	0x000003b0
        /*0200*/ 	.word	0x000000ff
        /*0204*/ 	.word	0x000000c8
        /*0208*/ 	.short	0x0100
        /*020a*/ 	.byte	0x08
	.zero		1


	//   ....[22]....
        /*020c*/ 	.word	0x000003c0
        /*0210*/ 	.word	0x000000ff
        /*0214*/ 	.word	0x00000058
        /*0218*/ 	.short	0x0100
        /*021a*/ 	.byte	0x08
	.zero		1


	//   ....[23]....
        /*021c*/ 	.word	0x000003d0
        /*0220*/ 	.word	0x000000ff
        /*0224*/ 	.word	0x000000d0
        /*0228*/ 	.short	0x0100
        /*022a*/ 	.byte	0x08
	.zero		1


	//   ....[24]....
        /*022c*/ 	.word	0x000003e0
        /*0230*/ 	.word	0x000000ff
        /*0234*/ 	.word	0x00000060
        /*0238*/ 	.short	0x0100
        /*023a*/ 	.byte	0x08
	.zero		1


	//   ....[25]....
        /*023c*/ 	.word	0x000003f0
        /*0240*/ 	.word	0x000000ff
        /*0244*/ 	.word	0x000000d8
        /*0248*/ 	.short	0x0100
        /*024a*/ 	.byte	0x08
	.zero		1


	//   ....[26]....
        /*024c*/ 	.word	0x00000400
        /*0250*/ 	.word	0x000000ff
        /*0254*/ 	.word	0x00000068
        /*0258*/ 	.short	0x0100
        /*025a*/ 	.byte	0x08
	.zero		1


	//   ....[27]....
        /*025c*/ 	.word	0x00000410
        /*0260*/ 	.word	0x000000ff
        /*0264*/ 	.word	0x000000e0
        /*0268*/ 	.short	0x0100
        /*026a*/ 	.byte	0x08
	.zero		1


	//   ....[28]....
        /*026c*/ 	.word	0x00000420
        /*0270*/ 	.word	0x000000ff
        /*0274*/ 	.word	0x00000070
        /*0278*/ 	.short	0x0100
        /*027a*/ 	.byte	0x08
	.zero		1


	//   ....[29]....
        /*027c*/ 	.word	0x00000430
        /*0280*/ 	.word	0x000000ff
        /*0284*/ 	.word	0x000000e8
        /*0288*/ 	.short	0x0100
        /*028a*/ 	.byte	0x08
	.zero		1


	//   ....[30]....
        /*028c*/ 	.word	0x00000890
        /*0290*/ 	.word	0x000000ff
        /*0294*/ 	.word	0x00000100
        /*0298*/ 	.short	0x0100
        /*029a*/ 	.byte	0x06
	.zero		1


	//   ....[31]....
        /*029c*/ 	.word	0x00000920
        /*02a0*/ 	.word	0x000000ff
        /*02a4*/ 	.word	0x00000108
        /*02a8*/ 	.short	0x0100
        /*02aa*/ 	.byte	0x06
	.zero		1


	//   ....[32]....
        /*02ac*/ 	.word	0x000016e0
        /*02b0*/ 	.word	0x00000003
        /*02b4*/ 	.word	0x00000000
        /*02b8*/ 	.short	0x010a
        /*02ba*/ 	.byte	0x3f
	.zero		1


	//   ....[33]....
        /*02bc*/ 	.word	0x00001720
        /*02c0*/ 	.word	0x00000003
        /*02c4*/ 	.word	0x00000000
        /*02c8*/ 	.short	0x010a
        /*02ca*/ 	.byte	0x3f
	.zero		1


	//   ....[34]....
        /*02cc*/ 	.word	0x00001a30
        /*02d0*/ 	.word	0x00000005
        /*02d4*/ 	.word	0x00000000
        /*02d8*/ 	.short	0x010a
        /*02da*/ 	.byte	0x3f
	.zero		1


	//   ....[35]....
        /*02dc*/ 	.word	0x00001a70
        /*02e0*/ 	.word	0x00000005
        /*02e4*/ 	.word	0x00000000
        /*02e8*/ 	.short	0x010a
        /*02ea*/ 	.byte	0x3f
	.zero		1


	//   ....[36]....
        /*02ec*/ 	.word	0x00001c10
        /*02f0*/ 	.word	0x00000004
        /*02f4*/ 	.word	0x00000000
        /*02f8*/ 	.short	0x0101
        /*02fa*/ 	.byte	0x3f
	.zero		1


	//   ....[37]....
        /*02fc*/ 	.word	0x00001e30
        /*0300*/ 	.word	0x00000000
        /*0304*/ 	.word	0x00000000
        /*0308*/ 	.short	0x0101
        /*030a*/ 	.byte	0x3f
	.zero		1


	//   ....[38]....
        /*030c*/ 	.word	0x0000bfb0
        /*0310*/ 	.word	0x00000015
        /*0314*/ 	.word	0x00000078
        /*0318*/ 	.short	0x010a
        /*031a*/ 	.byte	0x3f
	.zero		1


	//   ....[39]....
        /*031c*/ 	.word	0x0000c330
        /*0320*/ 	.word	0x00000006
        /*0324*/ 	.word	0x00000108
        /*0328*/ 	.short	0x0101
        /*032a*/ 	.byte	0x3f
	.zero		1


	//   ....[40]....
        /*032c*/ 	.word	0x0000cac0
        /*0330*/ 	.word	0x00000007
        /*0334*/ 	.word	0x00000000
        /*0338*/ 	.short	0x010a
        /*033a*/ 	.byte	0x3f
	.zero		1


	//   ....[41]....
        /*033c*/ 	.word	0x0000cb40
        /*0340*/ 	.word	0x00000009
        /*0344*/ 	.word	0x00000000
        /*0348*/ 	.short	0x010a
        /*034a*/ 	.byte	0x3f
	.zero		1


	//   ....[42]....
        /*034c*/ 	.word	0x0000cbd0
        /*0350*/ 	.word	0x00000006
        /*0354*/ 	.word	0x00000000
        /*0358*/ 	.short	0x010a
        /*035a*/ 	.byte	0x3f
	.zero		1


	//   ....[43]....
        /*035c*/ 	.word	0x0000cc60
        /*0360*/ 	.word	0x00000009
        /*0364*/ 	.word	0x00000000
        /*0368*/ 	.short	0x010a
        /*036a*/ 	.byte	0x3f
	.zero		1


	//   ....[44]....
        /*036c*/ 	.word	0x0000ccf0
        /*0370*/ 	.word	0x00000006
        /*0374*/ 	.word	0x00000000
        /*0378*/ 	.short	0x010a
        /*037a*/ 	.byte	0x3f
	.zero		1


	//   ....[45]....
        /*037c*/ 	.word	0x0000cd80
        /*0380*/ 	.word	0x00000009
        /*0384*/ 	.word	0x00000000
        /*0388*/ 	.short	0x010a
        /*038a*/ 	.byte	0x3f
	.zero		1


	//   ....[46]....
        /*038c*/ 	.word	0x0000ce10
        /*0390*/ 	.word	0x00000006
        /*0394*/ 	.word	0x00000000
        /*0398*/ 	.short	0x010a
        /*039a*/ 	.byte	0x3f
	.zero		1


	//   ....[47]....
        /*039c*/ 	.word	0x0000cea0
        /*03a0*/ 	.word	0x00000009
        /*03a4*/ 	.word	0x00000000
        /*03a8*/ 	.short	0x010a
        /*03aa*/ 	.byte	0x3f
	.zero		1


	//   ....[48]....
        /*03ac*/ 	.word	0x0000cf30
        /*03b0*/ 	.word	0x00000006
        /*03b4*/ 	.word	0x00000000
        /*03b8*/ 	.short	0x010a
        /*03ba*/ 	.byte	0x3f
	.zero		1


	//   ....[49]....
        /*03bc*/ 	.word	0x0000cfc0
        /*03c0*/ 	.word	0x00000009
        /*03c4*/ 	.word	0x00000000
        /*03c8*/ 	.short	0x010a
        /*03ca*/ 	.byte	0x3f
	.zero		1


	//   ....[50]....
        /*03cc*/ 	.word	0x0000d050
        /*03d0*/ 	.word	0x00000006
        /*03d4*/ 	.word	0x00000000
        /*03d8*/ 	.short	0x010a
        /*03da*/ 	.byte	0x3f
	.zero		1


	//   ....[51]....
        /*03dc*/ 	.word	0x0000d0e0
        /*03e0*/ 	.word	0x00000009
        /*03e4*/ 	.word	0x00000000
        /*03e8*/ 	.short	0x010a
        /*03ea*/ 	.byte	0x3f
	.zero		1


	//   ....[52]....
        /*03ec*/ 	.word	0x0000d170
        /*03f0*/ 	.word	0x00000006
        /*03f4*/ 	.word	0x00000000
        /*03f8*/ 	.short	0x010a
        /*03fa*/ 	.byte	0x3f
	.zero		1


	//   ....[53]....
        /*03fc*/ 	.word	0x0000d200
        /*0400*/ 	.word	0x00000009
        /*0404*/ 	.word	0x00000000
        /*0408*/ 	.short	0x010a
        /*040a*/ 	.byte	0x3f
	.zero		1


	//   ....[54]....
        /*040c*/ 	.word	0x0000d290
        /*0410*/ 	.word	0x00000003
        /*0414*/ 	.word	0x00000000
        /*0418*/ 	.short	0x010a
        /*041a*/ 	.byte	0x3f
	.zero		1


	//   ....[55]....
        /*041c*/ 	.word	0x0000d2f0
        /*0420*/ 	.word	0x00000003
        /*0424*/ 	.word	0x00000000
        /*0428*/ 	.short	0x010a
        /*042a*/ 	.byte	0x3f
	.zero		1


	//   ....[56]....
        /*042c*/ 	.word	0x0000d340
        /*0430*/ 	.word	0x00000005
        /*0434*/ 	.word	0x00000000
        /*0438*/ 	.short	0x010a
        /*043a*/ 	.byte	0x3f
	.zero		1


	//   ....[57]....
        /*043c*/ 	.word	0x0000d410
        /*0440*/ 	.word	0x00000015
        /*0444*/ 	.word	0x00000078
        /*0448*/ 	.short	0x010a
        /*044a*/ 	.byte	0x3f
	.zero		1


	//   ....[58]....
        /*044c*/ 	.word	0x0000d4e0
        /*0450*/ 	.word	0x00000007
        /*0454*/ 	.word	0x00000000
        /*0458*/ 	.short	0x010a
        /*045a*/ 	.byte	0x3f
	.zero		1


	//   ....[59]....
        /*045c*/ 	.word	0x0000d530
        /*0460*/ 	.word	0x00000009
        /*0464*/ 	.word	0x00000000
        /*0468*/ 	.short	0x010a
        /*046a*/ 	.byte	0x3f
	.zero		1


	//   ....[60]....
        /*046c*/ 	.word	0x0000d580
        /*0470*/ 	.word	0x00000006
        /*0474*/ 	.word	0x00000000
        /*0478*/ 	.short	0x010a
        /*047a*/ 	.byte	0x3f
	.zero		1


	//   ....[61]....
        /*047c*/ 	.word	0x0000d5d0
        /*0480*/ 	.word	0x00000009
        /*0484*/ 	.word	0x00000000
        /*0488*/ 	.short	0x010a
        /*048a*/ 	.byte	0x3f
	.zero		1


	//   ....[62]....
        /*048c*/ 	.word	0x0000d620
        /*0490*/ 	.word	0x00000006
        /*0494*/ 	.word	0x00000000
        /*0498*/ 	.short	0x010a
        /*049a*/ 	.byte	0x3f
	.zero		1


	//   ....[63]....
        /*049c*/ 	.word	0x0000d670
        /*04a0*/ 	.word	0x00000009
        /*04a4*/ 	.word	0x00000000
        /*04a8*/ 	.short	0x010a
        /*04aa*/ 	.byte	0x3f
	.zero		1


	//   ....[64]....
        /*04ac*/ 	.word	0x0000d6c0
        /*04b0*/ 	.word	0x00000006
        /*04b4*/ 	.word	0x00000000
        /*04b8*/ 	.short	0x010a
        /*04ba*/ 	.byte	0x3f
	.zero		1


	//   ....[65]....
        /*04bc*/ 	.word	0x0000d710
        /*04c0*/ 	.word	0x00000009
        /*04c4*/ 	.word	0x00000000
        /*04c8*/ 	.short	0x010a
        /*04ca*/ 	.byte	0x3f
	.zero		1


	//   ....[66]....
        /*04cc*/ 	.word	0x0000d760
        /*04d0*/ 	.word	0x00000006
        /*04d4*/ 	.word	0x00000000
        /*04d8*/ 	.short	0x010a
        /*04da*/ 	.byte	0x3f
	.zero		1


	//   ....[67]....
        /*04dc*/ 	.word	0x0000d7b0
        /*04e0*/ 	.word	0x00000009
        /*04e4*/ 	.word	0x00000000
        /*04e8*/ 	.short	0x010a
        /*04ea*/ 	.byte	0x3f
	.zero		1


	//   ....[68]....
        /*04ec*/ 	.word	0x0000d800
        /*04f0*/ 	.word	0x00000006
        /*04f4*/ 	.word	0x00000000
        /*04f8*/ 	.short	0x010a
        /*04fa*/ 	.byte	0x3f
	.zero		1


	//   ....[69]....
        /*04fc*/ 	.word	0x0000d850
        /*0500*/ 	.word	0x00000009
        /*0504*/ 	.word	0x00000000
        /*0508*/ 	.short	0x010a
        /*050a*/ 	.byte	0x3f
	.zero		1


	//   ....[70]....
        /*050c*/ 	.word	0x0000d8a0
        /*0510*/ 	.word	0x00000006
        /*0514*/ 	.word	0x00000000
        /*0518*/ 	.short	0x010a
        /*051a*/ 	.byte	0x3f
	.zero		1


	//   ....[71]....
        /*051c*/ 	.word	0x0000d8f0
        /*0520*/ 	.word	0x00000009
        /*0524*/ 	.word	0x00000000
        /*0528*/ 	.short	0x010a
        /*052a*/ 	.byte	0x3f
	.zero		1


	//----- nvinfo : EIATTR_NUM_MBARRIERS
	.align		4
.L_37:
        /*052c*/ 	.byte	0x03, 0x38
        /*052e*/ 	.short	0x0020


	//----- nvinfo : EIATTR_EXIT_INSTR_OFFSETS
	.align		4
        /*0530*/ 	.byte	0x04, 0x1c
        /*0532*/ 	.short	(.L_39 - .L_38)


	//   ....[0]....
.L_38:
        /*0534*/ 	.word	0x00000af0


	//   ....[1]....
        /*0538*/ 	.word	0x00001350


	//   ....[2]....
        /*053c*/ 	.word	0x0000b690


	//   ....[3]....
        /*0540*/ 	.word	0x0000bc20


	//   ....[4]....
        /*0544*/ 	.word	0x0000d2e0


	//----- nvinfo : EIATTR_MAX_THREADS
	.align		4
.L_39:
        /*0548*/ 	.byte	0x04, 0x05
        /*054a*/ 	.short	(.L_41 - .L_40)
.L_40:
        /*054c*/ 	.word	0x00000180
        /*0550*/ 	.word	0x00000001
        /*0554*/ 	.word	0x00000001


	//----- nvinfo : EIATTR_CRS_STACK_SIZE
	.align		4
.L_41:
        /*0558*/ 	.byte	0x04, 0x1e
        /*055a*/ 	.short	(.L_43 - .L_42)
.L_42:
        /*055c*/ 	.word	0x00000000


	//----- nvinfo : EIATTR_CBANK_PARAM_SIZE
	.align		4
.L_43:
        /*0560*/ 	.byte	0x03, 0x19
        /*0562*/ 	.short	0x0470


	//----- nvinfo : EIATTR_PARAM_CBANK
	.align		4
        /*0564*/ 	.byte	0x04, 0x0a
        /*0566*/ 	.short	(.L_45 - .L_44)
	.align		4
.L_44:
        /*0568*/ 	.word	index@(.nv.constant0._ZN7cutlass13device_kernelINS_4gemm6kernel13GemmUniversalIN4cute5tupleIJiiiiEEENS1_10collective13CollectiveMmaINS1_34MainloopSm90TmaGmmaWarpSpecializedILi15ENS5_IJNS4_1CILi2EEENSA_ILi1EEESC_EEENS1_35KernelTmaWarpSpecializedCooperativeEEENS5_IJNSA_ILi384EEENSA_ILi96EEENSA_ILi32EEEEEEaNS5_IJlSC_lEEEaSK_NS4_8TiledMMAINS4_8MMA_AtomIJNS4_4SM904GMMA26MMA_64x96x32_S32S8S8_SS_TNEEEENS4_6LayoutISD_NS5_IJSC_NSA_ILi0EEESS_EEEEENS5_IJNS4_10UnderscoreESV_SV_EEEEENS4_13SM90_TMA_LOADENS4_14ComposedLayoutINS4_7SwizzleILi1ELi4ELi3EEENS4_18smem_ptr_flag_bitsILi8EEENSR_INS5_IJNSA_ILi8EEESI_EEENS5_IJSI_SC_EEEEEEEvNS4_8identityENS4_23SM90_TMA_LOAD_MULTICASTES18_vS19_EENS_8epilogue10collective6detail29Sm90TmaWarpSpecializedAdapterINS1D_15DefaultEpilogueIaSK_SK_NS1C_6thread17LinearCombinationIaLi1EiiLNS1H_9ScaleType4KindE0ELNS_15FloatRoundStyleE2EaEENS1_15EpilogueDefaultEEEEEvvEEEEvNT_6ParamsE)
        /*056c*/ 	.short	0x0210
        /*056e*/ 	.short	0x0470


	//----- nvinfo : EIATTR_SW_WAR
	.align		4
.L_45:
        /*0570*/ 	.byte	0x04, 0x36
        /*0572*/ 	.short	(.L_47 - .L_46)
.L_46:
        /*0574*/ 	.word	0x00000008
.L_47:


//--------------------- .nv.callgraph             --------------------------
	.section	.nv.callgraph,"",@"SHT_CUDA_CALLGRAPH"
	.align	4
	.sectionentsize	8
	.align		4
        /*0000*/ 	.word	0x00000000
	.align		4
        /*0004*/ 	.word	0xffffffff
	.align		4
        /*0008*/ 	.word	index@(_ZN7cutlass13device_kernelINS_4gemm6kernel13GemmUniversalIN4cute5tupleIJiiiiEEENS1_10collective13CollectiveMmaINS1_34MainloopSm90TmaGmmaWarpSpecializedILi15ENS5_IJNS4_1CILi2EEENSA_ILi1EEESC_EEENS1_35KernelTmaWarpSpecializedCooperativeEEENS5_IJNSA_ILi384EEENSA_ILi96EEENSA_ILi32EEEEEEaNS5_IJlSC_lEEEaSK_NS4_8TiledMMAINS4_8MMA_AtomIJNS4_4SM904GMMA26MMA_64x96x32_S32S8S8_SS_TNEEEENS4_6LayoutISD_NS5_IJSC_NSA_ILi0EEESS_EEEEENS5_IJNS4_10UnderscoreESV_SV_EEEEENS4_13SM90_TMA_LOADENS4_14ComposedLayoutINS4_7SwizzleILi1ELi4ELi3EEENS4_18smem_ptr_flag_bitsILi8EEENSR_INS5_IJNSA_ILi8EEESI_EEENS5_IJSI_SC_EEEEEEEvNS4_8identityENS4_23SM90_TMA_LOAD_MULTICASTES18_vS19_EENS_8epilogue10collective6detail29Sm90TmaWarpSpecializedAdapterINS1D_15DefaultEpilogueIaSK_SK_NS1C_6thread17LinearCombinationIaLi1EiiLNS1H_9ScaleType4KindE0ELNS_15FloatRoundStyleE2EaEENS1_15EpilogueDefaultEEEEEvvEEEEvNT_6ParamsE)
	.align		4
        /*000c*/ 	.word	index@(__assertfail)
	.align		4
        /*0010*/ 	.word	0x00000000
	.align		4
        /*0014*/ 	.word	0xfffffffe
	.align		4
        /*0018*/ 	.word	0x00000000
	.align		4
        /*001c*/ 	.word	0xfffffffd
	.align		4
        /*0020*/ 	.word	0x00000000
	.align		4
        /*0024*/ 	.word	0xfffffffc


//--------------------- .nv.constant4             --------------------------
	.section	.nv.constant4,"a",@progbits
	.align	8
	.align		8
.nv.constant4:
        /*0000*/ 	.dword	__assertfail
	.align		8
        /*0008*/ 	.dword	__unnamed_1
	.align		8
        /*0010*/ 	.dword	_ZN40_INTERNAL_e3ad22cd_4_k_cu_1e15a89b_145164cuda3std3__45__cpo5beginE
	.align		8
        /*0018*/ 	.dword	_ZN40_INTERNAL_e3ad22cd_4_k_cu_1e15a89b_145164cuda3std3__45__cpo3endE
	.align		8
        /*0020*/ 	.dword	_ZN40_INTERNAL_e3ad22cd_4_k_cu_1e15a89b_145164cuda3std3__45__cpo6cbeginE
	.align		8
        /*0028*/ 	.dword	_ZN40_INTERNAL_e3ad22cd_4_k_cu_1e15a89b_145164cuda3std3__45__cpo4cendE
	.align		8
        /*0030*/ 	.dword	_ZN40_INTERNAL_e3ad22cd_4_k_cu_1e15a89b_145164cuda3std3__442_GLOBAL__N__e3ad22cd_4_k_cu_1e15a89b_145166ignoreE
	.align		8
        /*0038*/ 	.dword	_ZN40_INTERNAL_e3ad22cd_4_k_cu_1e15a89b_145164cuda3std3__419piecewise_constructE
	.align		8
        /*0040*/ 	.dword	_ZN40_INTERNAL_e3ad22cd_4_k_cu_1e15a89b_145164cuda3std3__48in_placeE
	.align		8
        /*0048*/ 	.dword	_ZN40_INTERNAL_e3ad22cd_4_k_cu_1e15a89b_145164cuda3std6ranges3__45__cpo4swapE
	.align		8
        /*0050*/ 	.dword	_ZN40_INTERNAL_e3ad22cd_4_k_cu_1e15a89b_145164cuda3std6ranges3__45__cpo9iter_moveE
	.align		8
        /*0058*/ 	.dword	_ZN40_INTERNAL_e3ad22cd_4_k_cu_1e15a89b_145164cute7productE
	.align		8
        /*0060*/ 	.dword	_ZN40_INTERNAL_e3ad22cd_4_k_cu_1e15a89b_145164cute1_E
	.align		8
        /*0068*/ 	.dword	$str$22
	.align		8
        /*0070*/ 	.dword	$str$23


//--------------------- .text._ZN7cutlass13device_kernelINS_4gemm6kernel13GemmUniversalIN4cute5tupleIJiiiiEEENS1_10collective13CollectiveMmaINS1_34MainloopSm90TmaGmmaWarpSpecializedILi15ENS5_IJNS4_1CILi2EEENSA_ILi1EEESC_EEENS1_35KernelTmaWarpSpecializedCooperativeEEENS5_IJNSA_ILi384EEENSA_ILi96EEENSA_ILi32EEEEEEaNS5_IJlSC_lEEEaSK_NS4_8TiledMMAINS4_8MMA_AtomIJNS4_4SM904GMMA26MMA_64x96x32_S32S8S8_SS_TNEEEENS4_6LayoutISD_NS5_IJSC_NSA_ILi0EEESS_EEEEENS5_IJNS4_10UnderscoreESV_SV_EEEEENS4_13SM90_TMA_LOADENS4_14ComposedLayoutINS4_7SwizzleILi1ELi4ELi3EEENS4_18smem_ptr_flag_bitsILi8EEENSR_INS5_IJNSA_ILi8EEESI_EEENS5_IJSI_SC_EEEEEEEvNS4_8identityENS4_23SM90_TMA_LOAD_MULTICASTES18_vS19_EENS_8epilogue10collective6detail29Sm90TmaWarpSpecializedAdapterINS1D_15DefaultEpilogueIaSK_SK_NS1C_6thread17LinearCombinationIaLi1EiiLNS1H_9ScaleType4KindE0ELNS_15FloatRoundStyleE2EaEENS1_15EpilogueDefaultEEEEEvvEEEEvNT_6ParamsE --------------------------
	.section	.text._ZN7cutlass13device_kernelINS_4gemm6kernel13GemmUniversalIN4cute5tupleIJiiiiEEENS1_10collective13CollectiveMmaINS1_34MainloopSm90TmaGmmaWarpSpecializedILi15ENS5_IJNS4_1CILi2EEENSA_ILi1EEESC_EEENS1_35KernelTmaWarpSpecializedCooperativeEEENS5_IJNSA_ILi384EEENSA_ILi96EEENSA_ILi32EEEEEEaNS5_IJlSC_lEEEaSK_NS4_8TiledMMAINS4_8MMA_AtomIJNS4_4SM904GMMA26MMA_64x96x32_S32S8S8_SS_TNEEEENS4_6LayoutISD_NS5_IJSC_NSA_ILi0EEESS_EEEEENS5_IJNS4_10UnderscoreESV_SV_EEEEENS4_13SM90_TMA_LOADENS4_14ComposedLayoutINS4_7SwizzleILi1ELi4ELi3EEENS4_18smem_ptr_flag_bitsILi8EEENSR_INS5_IJNSA_ILi8EEESI_EEENS5_IJSI_SC_EEEEEEEvNS4_8identityENS4_23SM90_TMA_LOAD_MULTICASTES18_vS19_EENS_8epilogue10collective6detail29Sm90TmaWarpSpecializedAdapterINS1D_15DefaultEpilogueIaSK_SK_NS1C_6thread17LinearCombinationIaLi1EiiLNS1H_9ScaleType4KindE0ELNS_15FloatRoundStyleE2EaEENS1_15EpilogueDefaultEEEEEvvEEEEvNT_6ParamsE,"ax",@progbits
	.align	128
.text._ZN7cutlass13device_kernelINS_4gemm6kernel13GemmUniversalIN4cute5tupleIJiiiiEEENS1_10collective13CollectiveMmaINS1_34MainloopSm90TmaGmmaWarpSpecializedILi15ENS5_IJNS4_1CILi2EEENSA_ILi1EEESC_EEENS1_35KernelTmaWarpSpecializedCooperativeEEENS5_IJNSA_ILi384EEENSA_ILi96EEENSA_ILi32EEEEEEaNS5_IJlSC_lEEEaSK_NS4_8TiledMMAINS4_8MMA_AtomIJNS4_4SM904GMMA26MMA_64x96x32_S32S8S8_SS_TNEEEENS4_6LayoutISD_NS5_IJSC_NSA_ILi0EEESS_EEEEENS5_IJNS4_10UnderscoreESV_SV_EEEEENS4_13SM90_TMA_LOADENS4_14ComposedLayoutINS4_7SwizzleILi1ELi4ELi3EEENS4_18smem_ptr_flag_bitsILi8EEENSR_INS5_IJNSA_ILi8EEESI_EEENS5_IJSI_SC_EEEEEEEvNS4_8identityENS4_23SM90_TMA_LOAD_MULTICASTES18_vS19_EENS_8epilogue10collective6detail29Sm90TmaWarpSpecializedAdapterINS1D_15DefaultEpilogueIaSK_SK_NS1C_6thread17LinearCombinationIaLi1EiiLNS1H_9ScaleType4KindE0ELNS_15FloatRoundStyleE2EaEENS1_15EpilogueDefaultEEEEEvvEEEEvNT_6ParamsE:
        .type           _ZN7cutlass13device_kernelINS_4gemm6kernel13GemmUniversalIN4cute5tupleIJiiiiEEENS1_10collective13CollectiveMmaINS1_34MainloopSm90TmaGmmaWarpSpecializedILi15ENS5_IJNS4_1CILi2EEENSA_ILi1EEESC_EEENS1_35KernelTmaWarpSpecializedCooperativeEEENS5_IJNSA_ILi384EEENSA_ILi96EEENSA_ILi32EEEEEEaNS5_IJlSC_lEEEaSK_NS4_8TiledMMAINS4_8MMA_AtomIJNS4_4SM904GMMA26MMA_64x96x32_S32S8S8_SS_TNEEEENS4_6LayoutISD_NS5_IJSC_NSA_ILi0EEESS_EEEEENS5_IJNS4_10UnderscoreESV_SV_EEEEENS4_13SM90_TMA_LOADENS4_14ComposedLayoutINS4_7SwizzleILi1ELi4ELi3EEENS4_18smem_ptr_flag_bitsILi8EEENSR_INS5_IJNSA_ILi8EEESI_EEENS5_IJSI_SC_EEEEEEEvNS4_8identityENS4_23SM90_TMA_LOAD_MULTICASTES18_vS19_EENS_8epilogue10collective6detail29Sm90TmaWarpSpecializedAdapterINS1D_15DefaultEpilogueIaSK_SK_NS1C_6thread17LinearCombinationIaLi1EiiLNS1H_9ScaleType4KindE0ELNS_15FloatRoundStyleE2EaEENS1_15EpilogueDefaultEEEEEvvEEEEvNT_6ParamsE,@function
        .size           _ZN7cutlass13device_kernelINS_4gemm6kernel13GemmUniversalIN4cute5tupleIJiiiiEEENS1_10collective13CollectiveMmaINS1_34MainloopSm90TmaGmmaWarpSpecializedILi15ENS5_IJNS4_1CILi2EEENSA_ILi1EEESC_EEENS1_35KernelTmaWarpSpecializedCooperativeEEENS5_IJNSA_ILi384EEENSA_ILi96EEENSA_ILi32EEEEEEaNS5_IJlSC_lEEEaSK_NS4_8TiledMMAINS4_8MMA_AtomIJNS4_4SM904GMMA26MMA_64x96x32_S32S8S8_SS_TNEEEENS4_6LayoutISD_NS5_IJSC_NSA_ILi0EEESS_EEEEENS5_IJNS4_10UnderscoreESV_SV_EEEEENS4_13SM90_TMA_LOADENS4_14ComposedLayoutINS4_7SwizzleILi1ELi4ELi3EEENS4_18smem_ptr_flag_bitsILi8EEENSR_INS5_IJNSA_ILi8EEESI_EEENS5_IJSI_SC_EEEEEEEvNS4_8identityENS4_23SM90_TMA_LOAD_MULTICASTES18_vS19_EENS_8epilogue10collective6detail29Sm90TmaWarpSpecializedAdapterINS1D_15DefaultEpilogueIaSK_SK_NS1C_6thread17LinearCombinationIaLi1EiiLNS1H_9ScaleType4KindE0ELNS_15FloatRoundStyleE2EaEENS1_15EpilogueDefaultEEEEEvvEEEEvNT_6ParamsE,(.L_x_386 - _ZN7cutlass13device_kernelINS_4gemm6kernel13GemmUniversalIN4cute5tupleIJiiiiEEENS1_10collective13CollectiveMmaINS1_34MainloopSm90TmaGmmaWarpSpecializedILi15ENS5_IJNS4_1CILi2EEENSA_ILi1EEESC_EEENS1_35KernelTmaWarpSpecializedCooperativeEEENS5_IJNSA_ILi384EEENSA_ILi96EEENSA_ILi32EEEEEEaNS5_IJlSC_lEEEaSK_NS4_8TiledMMAINS4_8MMA_AtomIJNS4_4SM904GMMA26MMA_64x96x32_S32S8S8_SS_TNEEEENS4_6LayoutISD_NS5_IJSC_NSA_ILi0EEESS_EEEEENS5_IJNS4_10UnderscoreESV_SV_EEEEENS4_13SM90_TMA_LOADENS4_14ComposedLayoutINS4_7SwizzleILi1ELi4ELi3EEENS4_18smem_ptr_flag_bitsILi8EEENSR_INS5_IJNSA_ILi8EEESI_EEENS5_IJSI_SC_EEEEEEEvNS4_8identityENS4_23SM90_TMA_LOAD_MULTICASTES18_vS19_EENS_8epilogue10collective6detail29Sm90TmaWarpSpecializedAdapterINS1D_15DefaultEpilogueIaSK_SK_NS1C_6thread17LinearCombinationIaLi1EiiLNS1H_9ScaleType4KindE0ELNS_15FloatRoundStyleE2EaEENS1_15EpilogueDefaultEEEEEvvEEEEvNT_6ParamsE)
        .other          _ZN7cutlass13device_kernelINS_4gemm6kernel13GemmUniversalIN4cute5tupleIJiiiiEEENS1_10collective13CollectiveMmaINS1_34MainloopSm90TmaGmmaWarpSpecializedILi15ENS5_IJNS4_1CILi2EEENSA_ILi1EEESC_EEENS1_35KernelTmaWarpSpecializedCooperativeEEENS5_IJNSA_ILi384EEENSA_ILi96EEENSA_ILi32EEEEEEaNS5_IJlSC_lEEEaSK_NS4_8TiledMMAINS4_8MMA_AtomIJNS4_4SM904GMMA26MMA_64x96x32_S32S8S8_SS_TNEEEENS4_6LayoutISD_NS5_IJSC_NSA_ILi0EEESS_EEEEENS5_IJNS4_10UnderscoreESV_SV_EEEEENS4_13SM90_TMA_LOADENS4_14ComposedLayoutINS4_7SwizzleILi1ELi4ELi3EEENS4_18smem_ptr_flag_bitsILi8EEENSR_INS5_IJNSA_ILi8EEESI_EEENS5_IJSI_SC_EEEEEEEvNS4_8identityENS4_23SM90_TMA_LOAD_MULTICASTES18_vS19_EENS_8epilogue10collective6detail29Sm90TmaWarpSpecializedAdapterINS1D_15DefaultEpilogueIaSK_SK_NS1C_6thread17LinearCombinationIaLi1EiiLNS1H_9ScaleType4KindE0ELNS_15FloatRoundStyleE2EaEENS1_15EpilogueDefaultEEEEEvvEEEEvNT_6ParamsE,@"STO_CUDA_ENTRY STV_DEFAULT"
_ZN7cutlass13device_kernelINS_4gemm6kernel13GemmUniversalIN4cute5tupleIJiiiiEEENS1_10collective13CollectiveMmaINS1_34MainloopSm90TmaGmmaWarpSpecializedILi15ENS5_IJNS4_1CILi2EEENSA_ILi1EEESC_EEENS1_35KernelTmaWarpSpecializedCooperativeEEENS5_IJNSA_ILi384EEENSA_ILi96EEENSA_ILi32EEEEEEaNS5_IJlSC_lEEEaSK_NS4_8TiledMMAINS4_8MMA_AtomIJNS4_4SM904GMMA26MMA_64x96x32_S32S8S8_SS_TNEEEENS4_6LayoutISD_NS5_IJSC_NSA_ILi0EEESS_EEEEENS5_IJNS4_10UnderscoreESV_SV_EEEEENS4_13SM90_TMA_LOADENS4_14ComposedLayoutINS4_7SwizzleILi1ELi4ELi3EEENS4_18smem_ptr_flag_bitsILi8EEENSR_INS5_IJNSA_ILi8EEESI_EEENS5_IJSI_SC_EEEEEEEvNS4_8identityENS4_23SM90_TMA_LOAD_MULTICASTES18_vS19_EENS_8epilogue10collective6detail29Sm90TmaWarpSpecializedAdapterINS1D_15DefaultEpilogueIaSK_SK_NS1C_6thread17LinearCombinationIaLi1EiiLNS1H_9ScaleType4KindE0ELNS_15FloatRoundStyleE2EaEENS1_15EpilogueDefaultEEEEEvvEEEEvNT_6ParamsE:
[----:B------:R-:W0:Y:S02]  /*0000*/  LDC R1, c[0x0][0x28] ;  /* 0x00000a00ff017b82 */ /* 0x000e240000000800 */
[----:B0-----:R-:W-:Y:S01]  /*0010*/  VIADD R1, R1, 0xfffffff8 ;  /* 0xfffffff801017836 */ /* 0x001fe20000000000 */
[----:B------:R-:W0:Y:S01]  /*0020*/  S2R R6, SR_TID.X ;  /* 0x0000000000067919 */ /* 0x000e220000002100 */
[----:B------:R-:W-:Y:S01]  /*0030*/  ELECT P0, URZ, PT ;  /* 0x00000000003f782f */ /* 0x000fe20003800000 */
[----:B------:R-:W-:Y:S01]  /*0040*/  BSSY B0, `(.L_x_0) ;  /* 0x000000f000007945 */ /* 0x000fe20003800000 */
[--C-:B0-----:R-:W-:Y:S02]  /*0050*/  SHF.R.U32.HI R0, RZ, 0x5, R6.reuse ;  /* 0x00000005ff007819 */ /* 0x101fe40000011606 */
[----:B------:R-:W-:-:S03]  /*0060*/  SHF.R.U32.HI R3, RZ, 0x7, R6 ;  /* 0x00000007ff037819 */ /* 0x000fc60000011606 */
[----:B------:R-:W0:Y:S04]  /*0070*/  SHFL.IDX PT, R2, R0, RZ, 0x1f ;  /* 0x00001fff00027589 */ /* 0x000e2800000e0000 */
[----:B------:R1:W2:Y:S01]  /*0080*/  SHFL.IDX PT, R5, R3, RZ, 0x1f ;  /* 0x00001fff03057589 */ /* 0x0002a200000e0000 */
[----:B0-----:R-:W-:-:S13]  /*0090*/  ISETP.NE.OR P0, PT, R2, RZ, !P0 ;  /* 0x000000ff0200720c */ /* 0x001fda0004705670 */
[----:B-12---:R-:W-:Y:S05]  /*00a0*/  @P0 BRA `(.L_x_1) ;  /* 0x0000000000200947 */ /* 0x006fea0003800000 */
[----:B------:R-:W-:Y:S02]  /*00b0*/  ULDC.64 UR4, c[0x0][0x198] ;  /* 0x0000660000047ab9 */ /* 0x000fe40000000a00 */
[----:B------:R-:W-:Y:S02]  /*00c0*/  UIADD3 UR6, UP0, UR4, 0xf0, URZ ;  /* 0x000000f004067890 */ /* 0x000fe4000ff1e03f */
[----:B------:R-:W-:Y:S02]  /*00d0*/  UIADD3 UR4, UP1, UR4, 0x1f0, URZ ;  /* 0x000001f004047890 */ /* 0x000fe4000ff3e03f */
[----:B------:R-:W-:Y:S02]  /*00e0*/  UIADD3.X UR7, URZ, UR5, URZ, UP0, !UPT ;  /* 0x000000053f077290 */ /* 0x000fe400087fe43f */
[----:B------:R-:W-:-:S07]  /*00f0*/  UIADD3.X UR5, URZ, UR5, URZ, UP1, !UPT ;  /* 0x000000053f057290 */ /* 0x000fce0008ffe43f */
[----:B------:R0:W-:Y:S02]  /*0100*/  UTMACCTL.PF [UR6] ;  /* 0x00000000060079b9 */ /* 0x0001e40008040000 */
[----:B------:R0:W-:Y:S02]  /*0110*/  UTMACCTL.PF [UR4] ;  /* 0x00000000040079b9 */ /* 0x0001e40008040000 */
[----:B0-----:R-:W-:Y:S01]  /*0120*/  NOP ;  /* 0x0000000000007918 */ /* 0x001fe20000000000 */
.L_x_1:
[----:B------:R-:W-:Y:S05]  /*0130*/  BSYNC B0 ;  /* 0x0000000000007941 */ /* 0x000fea0003800000 */
.L_x_0:
[----:B------:R-:W0:Y:S02]  /*0140*/  SHFL.IDX PT, R3, R0, RZ, 0x1f ;  /* 0x00001fff00037589 */ /* 0x000e2400000e0000 */
[----:B0-----:R-:W-:-:S13]  /*0150*/  ISETP.NE.AND P0, PT, R3, RZ, PT ;  /* 0x000000ff0300720c */ /* 0x001fda0003f05270 */
[----:B------:R-:W-:Y:S05]  /*0160*/  @P0 BRA `(.L_x_2) ;  /* 0x0000000000bc0947 */ /* 0x000fea0003800000 */
[----:B------:R-:W-:Y:S01]  /*0170*/  ELECT P0, URZ, PT ;  /* 0x00000000003f782f */ /* 0x000fe20003800000 */
[----:B------:R-:W-:-:S12]  /*0180*/  BSSY B0, `(.L_x_2) ;  /* 0x000002d000007945 */ /* 0x000fd80003800000 */
[----:B------:R-:W-:Y:S05]  /*0190*/  @!P0 BRA `(.L_x_3) ;  /* 0x0000000000ac8947 */ /* 0x000fea0003800000 */
[----:B------:R-:W0:Y:S01]  /*01a0*/  S2UR UR8, SR_CgaCtaId ;  /* 0x00000000000879c3 */ /* 0x000e220000008800 */
[----:B------:R-:W-:Y:S01]  /*01b0*/  UMOV UR4, 0x400 ;  /* 0x0000040000047882 */ /* 0x000fe20000000000 */
[----:B------:R-:W-:Y:S01]  /*01c0*/  UMOV UR5, 0x1 ;  /* 0x0000000100057882 */ /* 0x000fe20000000000 */
[----:B------:R-:W-:Y:S02]  /*01d0*/  UMOV UR6, 0x4 ;  /* 0x0000000400067882 */ /* 0x000fe40000000000 */
[----:B------:R-:W-:-:S04]  /*01e0*/  UIADD3 UR6, -UR6, 0x100000, URZ ;  /* 0x0010000006067890 */ /* 0x000fc8000fffe13f */
[----:B------:R-:W-:Y:S02]  /*01f0*/  USHF.L.U32 UR7, UR6, 0xb, URZ ;  /* 0x0000000b06077899 */ /* 0x000fe4000800063f */
[----:B------:R-:W-:Y:S02]  /*0200*/  USHF.L.U32 UR6, UR6, 0x1, URZ ;  /* 0x0000000106067899 */ /* 0x000fe4000800063f */
[----:B0-----:R-:W-:Y:S02]  /*0210*/  ULEA UR8, UR8, UR4, 0x18 ;  /* 0x0000000408087291 */ /* 0x001fe4000f8ec03f */
[----:B------:R-:W-:-:S04]  /*0220*/  UIADD3 UR4, -UR5, 0x100000, URZ ;  /* 0x0010000005047890 */ /* 0x000fc8000fffe13f */
[----:B------:R-:W-:Y:S02]  /*0230*/  USHF.L.U32 UR5, UR4, 0xb, URZ ;  /* 0x0000000b04057899 */ /* 0x000fe4000800063f */
[----:B------:R-:W-:Y:S01]  /*0240*/  USHF.L.U32 UR4, UR4, 0x1, URZ ;  /* 0x0000000104047899 */ /* 0x000fe2000800063f */
[----:B------:R-:W0:Y:S11]  /*0250*/  FENCE.VIEW.ASYNC.S ;  /* 0x00000000000073c6 */ /* 0x000e360000000000 */
[----:B0-----:R0:W1:Y:S01]  /*0260*/  SYNCS.EXCH.64 URZ, [UR8], UR4 ;  /* 0x00000004083f75b2 */ /* 0x0010620008000100 */
[----:B------:R0:W2:Y:S01]  /*0270*/  SYNCS.EXCH.64 URZ, [UR8+0x78], UR6 ;  /* 0x00007806083f75b2 */ /* 0x0000a20008000100 */
[----:B------:R0:W3:Y:S01]  /*0280*/  SYNCS.EXCH.64 URZ, [UR8+0x8], UR4 ;  /* 0x00000804083f75b2 */ /* 0x0000e20008000100 */
[----:B------:R0:W4:Y:S01]  /*0290*/  SYNCS.EXCH.64 URZ, [UR8+0x80], UR6 ;  /* 0x00008006083f75b2 */ /* 0x0001220008000100 */
[----:B------:R0:W0:Y:S01]  /*02a0*/  SYNCS.EXCH.64 URZ, [UR8+0x10], UR4 ;  /* 0x00001004083f75b2 */ /* 0x0000220008000100 */
        /* <DEDUP_REMOVED lines=25> */
[----:B-1234-:R-:W-:Y:S01]  /*0440*/  NOP ;  /* 0x0000000000007918 */ /* 0x01efe20000000000 */
.L_x_3:
[----:B0-----:R-:W-:Y:S05]  /*0450*/  BSYNC B0 ;  /* 0x0000000000007941 */ /* 0x001fea0003800000 */
.L_x_2:
[----:B------:R-:W-:Y:S01]  /*0460*/  SHF.R.S32.HI R4, RZ, 0x1f, R6 ;  /* 0x0000001fff047819 */ /* 0x000fe20000011406 */
[----:B------:R-:W0:Y:S01]  /*0470*/  SHFL.IDX PT, R0, R0, RZ, 0x1f ;  /* 0x00001fff00007589 */ /* 0x000e2200000e0000 */
[----:B------:R-:W1:Y:S01]  /*0480*/  S2UR UR8, SR_CTAID.X ;  /* 0x00000000000879c3 */ /* 0x000e620000002500 */
[----:B------:R-:W-:Y:S02]  /*0490*/  ELECT P0, URZ, PT ;  /* 0x00000000003f782f */ /* 0x000fe40003800000 */
[----:B------:R-:W-:Y:S01]  /*04a0*/  LEA.HI R4, R4, R6, RZ, 0x7 ;  /* 0x0000000604047211 */ /* 0x000fe200078f38ff */
[----:B------:R-:W-:Y:S01]  /*04b0*/  ULDC UR4, c[0x0][0x150] ;  /* 0x0000540000047ab9 */ /* 0x000fe20000000800 */
[----:B------:R-:W-:Y:S01]  /*04c0*/  SHF.R.S32.HI R8, RZ, 0x1f, R3 ;  /* 0x0000001fff087819 */ /* 0x000fe20000011403 */
[----:B------:R-:W-:Y:S01]  /*04d0*/  NOP ;  /* 0x0000000000007918 */ /* 0x000fe20000000000 */
[----:B------:R-:W-:Y:S01]  /*04e0*/  LOP3.LUT R4, R4, 0xffffff80, RZ, 0xc0, !PT ;  /* 0xffffff8004047812 */ /* 0x000fe200078ec0ff */
[----:B------:R-:W-:Y:S01]  /*04f0*/  NOP ;  /* 0x0000000000007918 */ /* 0x000fe20000000000 */
[----:B------:R-:W-:Y:S01]  /*0500*/  LEA.HI R8, R8, R3, RZ, 0x2 ;  /* 0x0000000308087211 */ /* 0x000fe200078f10ff */
[----:B------:R-:W2:Y:S01]  /*0510*/  LDC R10, c[0x0][0x144] ;  /* 0x00005100ff0a7b82 */ /* 0x000ea20000000800 */
[----:B------:R-:W-:Y:S01]  /*0520*/  IMAD.MOV.U32 R16, RZ, RZ, 0x1 ;  /* 0x00000001ff107424 */ /* 0x000fe200078e00ff */
[----:B------:R-:W-:Y:S01]  /*0530*/  ISETP.NE.AND P3, PT, R5, RZ, PT ;  /* 0x000000ff0500720c */ /* 0x000fe20003f65270 */
[----:B------:R-:W-:Y:S01]  /*0540*/  IMAD.IADD R6, R6, 0x1, -R4 ;  /* 0x0000000106067824 */ /* 0x000fe200078e0a04 */
[----:B------:R-:W-:Y:S01]  /*0550*/  LOP3.LUT R8, R8, 0x3ffffffc, RZ, 0xc0, !PT ;  /* 0x3ffffffc08087812 */ /* 0x000fe200078ec0ff */
[----:B------:R-:W3:Y:S03]  /*0560*/  S2R R4, SR_CTAID.Y ;  /* 0x0000000000047919 */ /* 0x000ee60000002600 */
[----:B------:R-:W-:Y:S01]  /*0570*/  SHF.R.S32.HI R7, RZ, 0x1f, R6 ;  /* 0x0000001fff077819 */ /* 0x000fe20000011406 */
[----:B------:R-:W-:Y:S01]  /*0580*/  IMAD.IADD R8, R3, 0x1, -R8 ;  /* 0x0000000103087824 */ /* 0x000fe200078e0a08 */
[----:B------:R-:W4:Y:S02]  /*0590*/  LDC R13, c[0x0][0x140] ;  /* 0x00005000ff0d7b82 */ /* 0x000f240000000800 */
[----:B------:R-:W-:-:S02]  /*05a0*/  LEA.HI R7, R7, R6, RZ, 0x3 ;  /* 0x0000000607077211 */ /* 0x000fc400078f18ff */
[----:B0-----:R-:W-:Y:S02]  /*05b0*/  ISETP.NE.OR P0, PT, R0, RZ, !P0 ;  /* 0x000000ff0000720c */ /* 0x001fe40004705670 */
[--C-:B------:R-:W-:Y:S02]  /*05c0*/  SHF.R.S32.HI R0, RZ, 0x3, R7.reuse ;  /* 0x00000003ff007819 */ /* 0x100fe40000011407 */
[----:B------:R-:W-:Y:S02]  /*05d0*/  SHF.R.S32.HI R7, RZ, 0x1f, R7 ;  /* 0x0000001fff077819 */ /* 0x000fe40000011407 */
[----:B-1----:R-:W-:Y:S02]  /*05e0*/  I2FP.F32.U32 R9, UR8 ;  /* 0x0000000800097c45 */ /* 0x002fe40008201000 */
[----:B------:R-:W-:-:S03]  /*05f0*/  LEA.HI R7, R7, R0, RZ, 0x2 ;  /* 0x0000000007077211 */ /* 0x000fc600078f10ff */
[----:B------:R-:W-:Y:S01]  /*0600*/  FMUL R9, R9, UR4 ;  /* 0x0000000409097c20 */ /* 0x000fe20008400000 */
[----:B------:R-:W-:Y:S01]  /*0610*/  LOP3.LUT R7, R7, 0xfffffffc, RZ, 0xc0, !PT ;  /* 0xfffffffc07077812 */ /* 0x000fe200078ec0ff */
[----:B------:R-:W-:Y:S01]  /*0620*/  VOTEU.ALL UP0, P0 ;  /* 0x00000000003f7886 */ /* 0x000fe20000000000 */
[----:B------:R-:W-:Y:S01]  /*0630*/  ULDC UR4, c[0x0][0x154] ;  /* 0x0000550000047ab9 */ /* 0x000fe20000000800 */
[----:B------:R-:W-:Y:S02]  /*0640*/  VOTEU.ALL UP1, P0 ;  /* 0x00000000003f7886 */ /* 0x000fe40000020000 */
[----:B------:R-:W0:Y:S01]  /*0650*/  F2I.U32.TRUNC.NTZ R9, R9 ;  /* 0x0000000900097305 */ /* 0x000e22000020f000 */
[----:B------:R-:W-:Y:S01]  /*0660*/  IMAD.IADD R7, R0, 0x1, -R7 ;  /* 0x0000000100077824 */ /* 0x000fe200078e0a07 */
[----:B------:R-:W1:Y:S01]  /*0670*/  @!UP0 S2UR UR7, SR_CgaCtaId ;  /* 0x00000000000789c3 */ /* 0x000e620000008800 */
[----:B------:R-:W-:Y:S01]  /*0680*/  @!UP0 UMOV UR6, 0x400 ;  /* 0x0000040000068882 */ /* 0x000fe20000000000 */
[----:B----4-:R-:W-:Y:S01]  /*0690*/  ISETP.EQ.U32.AND P2, PT, R13, 0x1, PT ;  /* 0x000000010d00780c */ /* 0x010fe20003f42070 */
[----:B------:R-:W-:Y:S01]  /*06a0*/  IMAD R8, R8, 0x4, R7 ;  /* 0x0000000408087824 */ /* 0x000fe200078e0207 */
[----:B---3--:R-:W-:-:S03]  /*06b0*/  I2FP.F32.U32 R3, R4 ;  /* 0x0000000400037245 */ /* 0x008fc60000201000 */
[C---:B------:R-:W-:Y:S01]  /*06c0*/  IMAD.SHL.U32 R17, R8.reuse, 0x4, RZ ;  /* 0x0000000408117824 */ /* 0x040fe200078e00ff */
[----:B------:R-:W-:Y:S01]  /*06d0*/  LEA.HI R0, R8, R8, RZ, 0x1 ;  /* 0x0000000808007211 */ /* 0x000fe200078f08ff */
[----:B------:R-:W-:Y:S01]  /*06e0*/  FMUL R12, R3, UR4 ;  /* 0x00000004030c7c20 */ /* 0x000fe20008400000 */
[----:B------:R-:W3:Y:S01]  /*06f0*/  LDC R7, c[0x0][0x148] ;  /* 0x00005200ff077b82 */ /* 0x000ee20000000800 */
[----:B------:R-:W-:Y:S01]  /*0700*/  UMOV UR4, 0x20 ;  /* 0x0000002000047882 */ /* 0x000fe20000000000 */
[----:B------:R-:W-:Y:S01]  /*0710*/  LOP3.LUT R11, R0, 0xfffffffe, RZ, 0xc0, !PT ;  /* 0xfffffffe000b7812 */ /* 0x000fe200078ec0ff */
[----:B0-----:R-:W-:Y:S01]  /*0720*/  IMAD.MOV R15, RZ, RZ, -R9 ;  /* 0x000000ffff0f7224 */ /* 0x001fe200078e0a09 */
[----:B------:R-:W-:Y:S01]  /*0730*/  SHF.R.S32.HI R9, RZ, 0x1f, R2 ;  /* 0x0000001fff097819 */ /* 0x000fe20000011402 */
[----:B------:R-:W0:Y:S01]  /*0740*/  F2I.U32.TRUNC.NTZ R12, R12 ;  /* 0x0000000c000c7305 */ /* 0x000e22000020f000 */
[----:B------:R-:W-:Y:S01]  /*0750*/  LOP3.LUT R17, R8, 0xc, R17, 0x78, !PT ;  /* 0x0000000c08117812 */ /* 0x000fe200078e7811 */
[----:B--2---:R-:W-:Y:S01]  /*0760*/  IMAD R3, R10, R15, UR8 ;  /* 0x000000080a037e24 */ /* 0x004fe2000f8e020f */
[----:B------:R-:W-:Y:S01]  /*0770*/  LEA.HI R9, R9, R2, RZ, 0x2 ;  /* 0x0000000209097211 */ /* 0x000fe200078f10ff */
[----:B------:R-:W-:Y:S01]  /*0780*/  IMAD.IADD R0, R8, 0x1, -R11 ;  /* 0x0000000108007824 */ /* 0x000fe200078e0a0b */
[----:B------:R-:W-:-:S04]  /*0790*/  @!UP0 UIADD3 UR4, -UR4, 0x100000, URZ ;  /* 0x0010000004048890 */ /* 0x000fc8000fffe13f */
[----:B------:R-:W-:Y:S02]  /*07a0*/  @!UP0 USHF.L.U32 UR5, UR4, 0xb, URZ ;  /* 0x0000000b04058899 */ /* 0x000fe4000800063f */
[----:B------:R-:W-:Y:S01]  /*07b0*/  @!UP0 USHF.L.U32 UR4, UR4, 0x1, URZ ;  /* 0x0000000104048899 */ /* 0x000fe2000800063f */
[----:B------:R-:W-:Y:S02]  /*07c0*/  LOP3.LUT R9, R9, 0xfffffffc, RZ, 0xc0, !PT ;  /* 0xfffffffc09097812 */ /* 0x000fe400078ec0ff */
[----:B------:R-:W-:Y:S01]  /*07d0*/  ISETP.NE.AND P4, PT, R0, R3, PT ;  /* 0x000000030000720c */ /* 0x000fe20003f85270 */
[----:B-1----:R-:W-:Y:S02]  /*07e0*/  @!UP0 ULEA UR6, UR7, UR6, 0x18 ;  /* 0x0000000607068291 */ /* 0x002fe4000f8ec03f */
[----:B------:R-:W-:Y:S01]  /*07f0*/  IMAD.IADD R0, R2, 0x1, -R9 ;  /* 0x0000000102007824 */ /* 0x000fe200078e0a09 */
[----:B------:R-:W-:Y:S01]  /*0800*/  VOTEU.ALL UP0, P0 ;  /* 0x00000000003f7886 */ /* 0x000fe20000000000 */
[----:B------:R-:W-:Y:S01]  /*0810*/  LOP3.LUT P0, RZ, R6, 0x7, RZ, 0xc0, !PT ;  /* 0x0000000706ff7812 */ /* 0x000fe2000780c0ff */
[----:B0-----:R-:W-:-:S02]  /*0820*/  IMAD.MOV R20, RZ, RZ, -R12 ;  /* 0x000000ffff147224 */ /* 0x001fc400078e0a0c */
[C---:B------:R-:W-:Y:S01]  /*0830*/  ISETP.NE.AND P1, PT, R0.reuse, 0x3, PT ;  /* 0x000000030000780c */ /* 0x040fe20003f25270 */
[----:B------:R-:W-:Y:S01]  /*0840*/  VIADD R6, R5, 0xffffffff ;  /* 0xffffffff05067836 */ /* 0x000fe20000000000 */
[----:B------:R-:W-:Y:S01]  /*0850*/  ISETP.LT.U32.AND P0, PT, R17, 0x2, !P0 ;  /* 0x000000021100780c */ /* 0x000fe20004701070 */
[----:B---3--:R-:W-:Y:S01]  /*0860*/  IMAD R9, R7, R20, R4 ;  /* 0x0000001407097224 */ /* 0x008fe200078e0204 */
[----:B------:R-:W-:Y:S01]  /*0870*/  ISETP.EQ.OR P1, PT, R0, RZ, !P1 ;  /* 0x000000ff0000720c */ /* 0x000fe20004f22670 */
[----:B------:R-:W0:Y:S02]  /*0880*/  FENCE.VIEW.ASYNC.S ;  /* 0x00000000000073c6 */ /* 0x000e240000000000 */
[----:B0-----:R0:W1:Y:S01]  /*0890*/  @!UP0 SYNCS.EXCH.64 URZ, [UR6+0x100], UR4 ;  /* 0x00010004063f85b2 */ /* 0x0010620008000100 */
[----:B------:R-:W-:Y:S02]  /*08a0*/  @P4 LEA.HI R2, R17, R17, RZ, 0x1 ;  /* 0x0000001111024211 */ /* 0x000fe400078f08ff */
[----:B------:R-:W-:-:S02]  /*08b0*/  ISETP.EQ.AND P1, PT, R5, RZ, P1 ;  /* 0x000000ff0500720c */ /* 0x000fc40000f22270 */
[----:B------:R-:W-:Y:S02]  /*08c0*/  @P4 SHF.R.S32.HI R2, RZ, 0x1, R2 ;  /* 0x00000001ff024819 */ /* 0x000fe40000011402 */
[----:B------:R-:W-:Y:S02]  /*08d0*/  ISETP.GE.U32.AND P6, PT, R6, 0x2, PT ;  /* 0x000000020600780c */ /* 0x000fe40003fc6070 */
[----:B------:R-:W-:Y:S02]  /*08e0*/  @P4 ISETP.NE.AND P5, PT, R2, R9, PT ;  /* 0x000000090200420c */ /* 0x000fe40003fa5270 */
[----:B------:R-:W-:Y:S02]  /*08f0*/  SEL R9, RZ, 0x1, !P0 ;  /* 0x00000001ff097807 */ /* 0x000fe40004000000 */
[----:B------:R-:W-:Y:S02]  /*0900*/  @P4 SEL R16, RZ, 0x1, P5 ;  /* 0x00000001ff104807 */ /* 0x000fe40002800000 */
[----:B------:R-:W-:Y:S01]  /*0910*/  SEL R2, RZ, 0x1, !P1 ;  /* 0x00000001ff027807 */ /* 0x000fe20004800000 */
[----:B------:R0:W2:Y:S01]  /*0920*/  @!UP1 SYNCS.EXCH.64 URZ, [UR6+0x108], UR4 ;  /* 0x00010804063f95b2 */ /* 0x0000a20008000100 */
[----:B------:R-:W-:Y:S01]  /*0930*/  LOP3.LUT R16, R16, R9, RZ, 0xc0, !PT ;  /* 0x0000000910107212 */ /* 0x000fe200078ec0ff */
[----:B------:R-:W-:Y:S01]  /*0940*/  NOP ;  /* 0x0000000000007918 */ /* 0x000fe20000000000 */
[----:B------:R-:W-:Y:S01]  /*0950*/  SEL R2, R2, 0x2, P6 ;  /* 0x0000000202027807 */ /* 0x000fe20003000000 */
[----:B------:R-:W-:Y:S06]  /*0960*/  @!P2 BRA `(.L_x_4) ;  /* 0x000000000008a947 */ /* 0x000fec0003800000 */
[----:B-12---:R-:W-:Y:S01]  /*0970*/  UCGABAR_ARV ;  /* 0x00000000000079c7 */ /* 0x006fe20008000000 */
[----:B------:R-:W-:Y:S05]  /*0980*/  BRA `(.L_x_5) ;  /* 0x0000000000047947 */ /* 0x000fea0003800000 */
.L_x_4:
[----:B-12---:R-:W-:Y:S01]  /*0990*/  NOP ;  /* 0x0000000000007918 */ /* 0x006fe20000000000 */
.L_x_5:
[----:B------:R-:W1:Y:S01]  /*09a0*/  LDC R8, c[0x0][0x65c] ;  /* 0x00019700ff087b82 */ /* 0x000e620000000800 */
[----:B------:R-:W-:Y:S01]  /*09b0*/  IMAD.MOV.U32 R9, RZ, RZ, RZ ;  /* 0x000000ffff097224 */ /* 0x000fe200078e00ff */
[----:B-1----:R-:W-:Y:S01]  /*09c0*/  ISETP.NE.AND P1, PT, R8, 0x1, PT ;  /* 0x000000010800780c */ /* 0x002fe20003f25270 */
[----:B------:R-:W-:-:S12]  /*09d0*/  IMAD.U32 R8, RZ, RZ, UR8 ;  /* 0x00000008ff087e24 */ /* 0x000fd8000f8e00ff */
[----:B------:R-:W1:Y:S01]  /*09e0*/  @P1 LDC R11, c[0x0][0x10] ;  /* 0x00000400ff0b1b82 */ /* 0x000e620000000800 */
[----:B------:R-:W-:Y:S02]  /*09f0*/  @P1 IMAD.MOV.U32 R5, RZ, RZ, RZ ;  /* 0x000000ffff051224 */ /* 0x000fe400078e00ff */
[----:B------:R-:W-:-:S05]  /*0a00*/  @P1 IMAD.MOV.U32 R15, RZ, RZ, RZ ;  /* 0x000000ffff0f1224 */ /* 0x000fca00078e00ff */
[----:B------:R-:W2:Y:S01]  /*0a10*/  @!P1 LDC R13, c[0x0][0xc] ;  /* 0x00000300ff0d9b82 */ /* 0x000ea20000000800 */
[----:B-1----:R-:W-:-:S04]  /*0a20*/  @P1 IMAD.WIDE.U32 R10, R11, UR8, R4 ;  /* 0x000000080b0a1c25 */ /* 0x002fc8000f8e0004 */
[----:B------:R-:W-:Y:S02]  /*0a30*/  @P1 IMAD.MOV.U32 R19, RZ, RZ, R10 ;  /* 0x000000ffff131224 */ /* 0x000fe400078e000a */
[----:B------:R-:W-:Y:S02]  /*0a40*/  @P1 IMAD.IADD R18, R11, 0x1, R15 ;  /* 0x000000010b121824 */ /* 0x000fe400078e020f */
[----:B--2---:R-:W-:-:S04]  /*0a50*/  @!P1 IMAD.WIDE.U32 R8, R4, R13, R8 ;  /* 0x0000000d04089225 */ /* 0x004fc800078e0008 */
[----:B------:R-:W-:Y:S02]  /*0a60*/  @!P1 IMAD.MOV.U32 R19, RZ, RZ, R8 ;  /* 0x000000ffff139224 */ /* 0x000fe400078e0008 */
[----:B------:R-:W-:Y:S01]  /*0a70*/  @!P1 IMAD.MOV.U32 R18, RZ, RZ, R9 ;  /* 0x000000ffff129224 */ /* 0x000fe200078e0009 */
[----:B------:R-:W-:Y:S06]  /*0a80*/  @!P2 BRA `(.L_x_6) ;  /* 0x00000000000ca947 */ /* 0x000fec0003800000 */
[----:B------:R-:W-:Y:S01]  /*0a90*/  UCGABAR_WAIT ;  /* 0x0000000000007dc7 */ /* 0x000fe20008000000 */
[----:B------:R-:W-:Y:S01]  /*0aa0*/  CCTL.IVALL ;  /* 0x00000000ff00798f */ /* 0x000fe20002000000 */
[----:B------:R-:W-:Y:S05]  /*0ab0*/  BRA `(.L_x_7) ;  /* 0x0000000000047947 */ /* 0x000fea0003800000 */
.L_x_6:
[----:B------:R-:W-:Y:S06]  /*0ac0*/  BAR.SYNC.DEFER_BLOCKING 0x0 ;  /* 0x0000000000007b1d */ /* 0x000fec0000010000 */
.L_x_7:
[----:B------:R-:W-:Y:S05]  /*0ad0*/  @!P3 BRA `(.L_x_8) ;  /* 0x000000a800f0b947 */ /* 0x000fea0003800000 */
[----:B------:R-:W-:-:S13]  /*0ae0*/  ISETP.GT.U32.AND P0, PT, R6, 0x1, PT ;  /* 0x000000010600780c */ /* 0x000fda0003f04070 */
[----:B0-----:R-:W-:Y:S05]  /*0af0*/  @P0 EXIT ;  /* 0x000000000000094d */ /* 0x001fea0003800000 */
[----:B------:R-:W-:Y:S01]  /*0b00*/  IMAD.MOV.U32 R6, RZ, RZ, -0x1 ;  /* 0xffffffffff067424 */ /* 0x000fe200078e00ff */
[----:B------:R-:W-:Y:S01]  /*0b10*/  ULDC.64 UR4, c[0x0][0x650] ;  /* 0x0001940000047ab9 */ /* 0x000fe20000000a00 */
[----:B------:R-:W-:Y:S01]  /*0b20*/  PRMT R0, RZ, 0x7610, R0 ;  /* 0x00007610ff007816 */ /* 0x000fe20000000000 */
[----:B------:R-:W-:Y:S01]  /*0b30*/  IMAD.MOV.U32 R23, RZ, RZ, -0x1 ;  /* 0xffffffffff177424 */ /* 0x000fe200078e00ff */
[----:B------:R-:W-:Y:S01]  /*0b40*/  ISETP.GE.U32.AND P0, PT, R19, UR4, PT ;  /* 0x0000000413007c0c */ /* 0x000fe2000bf06070 */
[----:B------:R0:W-:Y:S01]  /*0b50*/  STL [R1], R6 ;  /* 0x0000000601007387 */ /* 0x0001e20000100800 */
[----:B------:R-:W-:Y:S02]  /*0b60*/  IMAD.MOV.U32 R22, RZ, RZ, -0x1 ;  /* 0xffffffffff167424 */ /* 0x000fe400078e00ff */
[----:B------:R-:W-:-:S13]  /*0b70*/  ISETP.GE.U32.AND.EX P0, PT, R18, UR5, PT, P0 ;  /* 0x0000000512007c0c */ /* 0x000fda000bf06100 */
[----:B0-----:R-:W-:Y:S05]  /*0b80*/  @P0 BRA `(.L_x_9) ;  /* 0x0000000400380947 */ /* 0x001fea0003800000 */
[----:B------:R-:W0:Y:S01]  /*0b90*/  LDC.64 R22, c[0x0][0x628] ;  /* 0x00018a00ff167b82 */ /* 0x000e220000000a00 */
[----:B------:R-:W-:Y:S02]  /*0ba0*/  IMAD.MOV.U32 R8, RZ, RZ, R19 ;  /* 0x000000ffff087224 */ /* 0x000fe400078e0013 */
[----:B------:R-:W-:-:S05]  /*0bb0*/  IMAD.MOV.U32 R9, RZ, RZ, R18 ;  /* 0x000000ffff097224 */ /* 0x000fca00078e0012 */
[----:B------:R-:W1:Y:S08]  /*0bc0*/  LDC R6, c[0x0][0x630] ;  /* 0x00018c00ff067b82 */ /* 0x000e700000000800 */
[----:B------:R-:W2:Y:S01]  /*0bd0*/  LDC.64 R24, c[0x0][0x620] ;  /* 0x00018800ff187b82 */ /* 0x000ea20000000a00 */
[----:B0-----:R-:W-:-:S04]  /*0be0*/  ISETP.NE.U32.AND P0, PT, R22, RZ, PT ;  /* 0x000000ff1600720c */ /* 0x001fc80003f05070 */
[----:B------:R-:W-:-:S13]  /*0bf0*/  ISETP.NE.AND.EX P0, PT, R23, RZ, PT, P0 ;  /* 0x000000ff1700720c */ /* 0x000fda0003f05300 */
[----:B-12---:R-:W-:Y:S05]  /*0c00*/  @!P0 BRA `(.L_x_10) ;  /* 0x0000000000288947 */ /* 0x006fea0003800000 */
[----:B------:R-:W0:Y:S02]  /*0c10*/  LDC R0, c[0x0][0x634] ;  /* 0x00018d00ff007b82 */ /* 0x000e240000000800 */
[----:B0-----:R-:W-:-:S05]  /*0c20*/  IADD3 R13, P0, R19, R0, RZ ;  /* 0x00000000130d7210 */ /* 0x001fca0007f1e0ff */
[----:B------:R-:W-:-:S04]  /*0c30*/  IMAD.X R15, RZ, RZ, R18, P0 ;  /* 0x000000ffff0f7224 */ /* 0x000fc800000e0612 */
[----:B------:R-:W-:-:S04]  /*0c40*/  IMAD.WIDE.U32 R8, R15, R22, RZ ;  /* 0x000000160f087225 */ /* 0x000fc800078e00ff */
[----:B------:R-:W-:-:S04]  /*0c50*/  IMAD.WIDE.U32 R10, P0, R13, R23, R8 ;  /* 0x000000170d0a7225 */ /* 0x000fc80007800008 */
[----:B------:R-:W-:-:S04]  /*0c60*/  IMAD.WIDE.U32 R8, R13, R22, RZ ;  /* 0x000000160d087225 */ /* 0x000fc800078e00ff */
[----:B------:R-:W-:Y:S01]  /*0c70*/  IMAD.X R13, RZ, RZ, RZ, P0 ;  /* 0x000000ffff0d7224 */ /* 0x000fe200000e06ff */
[----:B------:R-:W-:Y:S01]  /*0c80*/  IADD3 RZ, P0, R9, R10, RZ ;  /* 0x0000000a09ff7210 */ /* 0x000fe20007f1e0ff */
[----:B------:R-:W-:-:S04]  /*0c90*/  IMAD.MOV.U32 R12, RZ, RZ, R11 ;  /* 0x000000ffff0c7224 */ /* 0x000fc800078e000b */
[----:B------:R-:W-:-:S08]  /*0ca0*/  IMAD.WIDE.U32.X R8, R15, R23, R12, P0 ;  /* 0x000000170f087225 */ /* 0x000fd000000e040c */
.L_x_10:
[----:B------:R-:W0:Y:S01]  /*0cb0*/  LDC.64 R22, c[0x0][0x640] ;  /* 0x00019000ff167b82 */ /* 0x000e220000000a00 */
[-C--:B------:R-:W-:Y:S01]  /*0cc0*/  SHF.R.U64 R26, R8, R6.reuse, R9 ;  /* 0x00000006081a7219 */ /* 0x080fe20000001209 */
[----:B------:R-:W-:Y:S01]  /*0cd0*/  IMAD.MOV.U32 R8, RZ, RZ, R19 ;  /* 0x000000ffff087224 */ /* 0x000fe200078e0013 */
[----:B------:R-:W-:Y:S01]  /*0ce0*/  SHF.R.U32.HI R0, RZ, R6, R9 ;  /* 0x00000006ff007219 */ /* 0x000fe20000011609 */
[----:B------:R-:W-:Y:S01]  /*0cf0*/  IMAD R28, R7, R20, R4 ;  /* 0x00000014071c7224 */ /* 0x000fe200078e0204 */
[----:B------:R-:W-:Y:S01]  /*0d00*/  IADD3 R5, P0, RZ, -R26, RZ ;  /* 0x8000001aff057210 */ /* 0x000fe20007f1e0ff */
[----:B------:R-:W-:Y:S02]  /*0d10*/  IMAD.MOV.U32 R21, RZ, RZ, 0x1 ;  /* 0x00000001ff157424 */ /* 0x000fe400078e00ff */
[----:B------:R-:W1:Y:S02]  /*0d20*/  LDC R10, c[0x0][0x618] ;  /* 0x00018600ff0a7b82 */ /* 0x000e640000000800 */
[----:B------:R-:W-:-:S04]  /*0d30*/  IMAD.X R9, RZ, RZ, ~R0, P0 ;  /* 0x000000ffff097224 */ /* 0x000fc800000e0e00 */
[-C--:B------:R-:W-:Y:S02]  /*0d40*/  IMAD R0, R9, R24.reuse, RZ ;  /* 0x0000001809007224 */ /* 0x080fe400078e02ff */
[----:B------:R-:W2:Y:S01]  /*0d50*/  LDC R11, c[0x0][0x608] ;  /* 0x00018200ff0b7b82 */ /* 0x000ea20000000800 */
[----:B------:R-:W-:Y:S02]  /*0d60*/  IMAD.MOV.U32 R9, RZ, RZ, R18 ;  /* 0x000000ffff097224 */ /* 0x000fe400078e0012 */
[----:B------:R-:W-:-:S05]  /*0d70*/  IMAD.WIDE.U32 R8, R5, R24, R8 ;  /* 0x0000001805087225 */ /* 0x000fca00078e0008 */
[----:B------:R-:W3:Y:S01]  /*0d80*/  LDC R12, c[0x0][0x658] ;  /* 0x00019600ff0c7b82 */ /* 0x000ee20000000800 */
[----:B------:R-:W-:Y:S01]  /*0d90*/  IMAD R5, R5, R25, R0 ;  /* 0x0000001905057224 */ /* 0x000fe200078e0200 */
[----:B0-----:R-:W-:-:S03]  /*0da0*/  ISETP.NE.U32.AND P0, PT, R22, RZ, PT ;  /* 0x000000ff1600720c */ /* 0x001fc60003f05070 */
[----:B------:R-:W-:Y:S01]  /*0db0*/  IMAD.IADD R5, R9, 0x1, R5 ;  /* 0x0000000109057824 */ /* 0x000fe200078e0205 */
[----:B------:R-:W-:Y:S01]  /*0dc0*/  ISETP.NE.AND.EX P0, PT, R23, RZ, PT, P0 ;  /* 0x000000ff1700720c */ /* 0x000fe20003f05300 */
[----:B------:R-:W-:Y:S01]  /*0dd0*/  IMAD.MOV.U32 R9, RZ, RZ, -0x1 ;  /* 0xffffffffff097424 */ /* 0x000fe200078e00ff */
[----:B------:R-:W0:Y:S02]  /*0de0*/  LDC R15, c[0x0][0x600] ;  /* 0x00018000ff0f7b82 */ /* 0x000e240000000800 */
[-CC-:B-1----:R-:W-:Y:S02]  /*0df0*/  SHF.R.U64 R13, R8, R10.reuse, R5.reuse ;  /* 0x0000000a080d7219 */ /* 0x182fe40000001205 */
[----:B------:R-:W-:-:S04]  /*0e00*/  SHF.R.U32.HI R0, RZ, R10, R5 ;  /* 0x0000000aff007219 */ /* 0x000fc80000011605 */
[----:B------:R-:W1:Y:S01]  /*0e10*/  LDC R14, c[0x0][0x648] ;  /* 0x00019200ff0e7b82 */ /* 0x000e620000000800 */
[-CC-:B--2---:R-:W-:Y:S02]  /*0e20*/  SHF.R.U64 R27, R13, R11.reuse, R0.reuse ;  /* 0x0000000b0d1b7219 */ /* 0x184fe40000001200 */
[----:B------:R-:W-:-:S05]  /*0e30*/  SHF.R.U32.HI R5, RZ, R11, R0 ;  /* 0x0000000bff057219 */ /* 0x000fca0000011600 */
[----:B------:R-:W2:Y:S01]  /*0e40*/  LDC R24, c[0x0][0x638] ;  /* 0x00018e00ff187b82 */ /* 0x000ea20000000800 */
[-CC-:B---3--:R-:W-:Y:S02]  /*0e50*/  SHF.R.U64 R20, R27, R12.reuse, R5.reuse ;  /* 0x0000000c1b147219 */ /* 0x188fe40000001205 */
[-C--:B------:R-:W-:Y:S02]  /*0e60*/  SHF.L.U32 R0, R9, R12.reuse, RZ ;  /* 0x0000000c09007219 */ /* 0x080fe400000006ff */
[----:B------:R-:W-:Y:S01]  /*0e70*/  SHF.R.U32.HI R5, RZ, R12, R5 ;  /* 0x0000000cff057219 */ /* 0x000fe20000011605 */
[----:B------:R-:W-:Y:S01]  /*0e80*/  IMAD.MOV.U32 R4, RZ, RZ, R20 ;  /* 0x000000ffff047224 */ /* 0x000fe200078e0014 */
[----:B------:R-:W-:Y:S01]  /*0e90*/  LOP3.LUT R10, RZ, R0, RZ, 0x33, !PT ;  /* 0x00000000ff0a7212 */ /* 0x000fe200078e33ff */
[----:B------:R-:W3:Y:S01]  /*0ea0*/  LDC R25, c[0x0][0x610] ;  /* 0x00018400ff197b82 */ /* 0x000ee20000000800 */
[----:B------:R-:W-:Y:S05]  /*0eb0*/  @!P0 BRA `(.L_x_11) ;  /* 0x0000000000288947 */ /* 0x000fea0003800000 */
[----:B------:R-:W4:Y:S02]  /*0ec0*/  LDC R9, c[0x0][0x64c] ;  /* 0x00019300ff097b82 */ /* 0x000f240000000800 */
[----:B----4-:R-:W-:-:S05]  /*0ed0*/  IADD3 R9, P0, R20, R9, RZ ;  /* 0x0000000914097210 */ /* 0x010fca0007f1e0ff */
        /* <DEDUP_REMOVED lines=8> */
.L_x_11:
[----:B-1----:R-:W-:Y:S01]  /*0f60*/  SHF.R.U64 R4, R4, R14, R5 ;  /* 0x0000000e04047219 */ /* 0x002fe20000001205 */
[----:B0-----:R-:W-:Y:S01]  /*0f70*/  VIADD R6, R15, 0xffffffff ;  /* 0xffffffff0f067836 */ /* 0x001fe20000000000 */
[----:B------:R-:W-:Y:S01]  /*0f80*/  SHF.L.U32 R0, R21, R12, RZ ;  /* 0x0000000c15007219 */ /* 0x000fe200000006ff */
[----:B------:R-:W-:Y:S01]  /*0f90*/  IMAD.MOV.U32 R22, RZ, RZ, R26 ;  /* 0x000000ffff167224 */ /* 0x000fe200078e001a */
[----:B------:R-:W-:Y:S01]  /*0fa0*/  LOP3.LUT R5, R27, R10, RZ, 0xc0, !PT ;  /* 0x0000000a1b057212 */ /* 0x000fe200078ec0ff */
[----:B------:R-:W-:Y:S01]  /*0fb0*/  IMAD.MOV R7, RZ, RZ, -R4 ;  /* 0x000000ffff077224 */ /* 0x000fe200078e0a04 */
[----:B------:R-:W-:Y:S02]  /*0fc0*/  SEL R3, R3, R28, !P1 ;  /* 0x0000001c03037207 */ /* 0x000fe40004800000 */
[----:B------:R-:W-:Y:S01]  /*0fd0*/  LOP3.LUT R6, R13, R6, RZ, 0xc0, !PT ;  /* 0x000000060d067212 */ /* 0x000fe200078ec0ff */
[----:B------:R-:W-:Y:S02]  /*0fe0*/  IMAD R4, R0, R4, R5 ;  /* 0x0000000400047224 */ /* 0x000fe400078e0205 */
[----:B--2---:R-:W-:-:S02]  /*0ff0*/  IMAD R0, R7, R24, R20 ;  /* 0x0000001807007224 */ /* 0x004fc400078e0214 */
[----:B---3--:R-:W-:Y:S02]  /*1000*/  IMAD R3, R4, R25, R3 ;  /* 0x0000001904037224 */ /* 0x008fe400078e0203 */
[----:B------:R-:W-:Y:S02]  /*1010*/  IMAD R4, R0, R15, R6 ;  /* 0x0000000f00047224 */ /* 0x000fe400078e0206 */
[----:B------:R-:W-:-:S03]  /*1020*/  IMAD.MOV.U32 R5, RZ, RZ, 0x1 ;  /* 0x00000001ff057424 */ /* 0x000fc600078e00ff */
[----:B------:R-:W-:Y:S02]  /*1030*/  SEL R23, R4, R3, !P1 ;  /* 0x0000000304177207 */ /* 0x000fe40004800000 */
[----:B------:R-:W-:Y:S02]  /*1040*/  SEL R3, R3, R4, !P1 ;  /* 0x0000000403037207 */ /* 0x000fe40004800000 */
[----:B------:R-:W-:-:S03]  /*1050*/  PRMT R0, R5, 0x7610, R0 ;  /* 0x0000761005007816 */ /* 0x000fc60000000000 */
[----:B------:R0:W-:Y:S04]  /*1060*/  STL [R1], R3 ;  /* 0x0000000301007387 */ /* 0x0001e80000100800 */
.L_x_9:
[----:B------:R-:W-:-:S08]  /*1070*/  NOP ;  /* 0x0000000000007918 */ /* 0x000fd00000000000 */
[----:B------:R-:W1:Y:S02]  /*1080*/  USETMAXREG.TRY_ALLOC.CTAPOOL UP0, 0xe8 ;  /* 0x000000e8000079c8 */ /* 0x000e640008000600 */
[----:B-1----:R-:W-:-:S13]  /*1090*/  PLOP3.LUT P0, PT, PT, PT, UP0, 0x80, 0x0 ;  /* 0x000000000000781c */ /* 0x002fda0003f0f008 */
[----:B------:R-:W-:Y:S05]  /*10a0*/  @!P0 BRA `(.L_x_9) ;  /* 0xfffffffc00f08947 */ /* 0x000fea000383ffff */
[----:B------:R-:W-:Y:S01]  /*10b0*/  ULDC.64 UR4, c[0x0][0x598] ;  /* 0x0001660000047ab9 */ /* 0x000fe20000000a00 */
[----:B------:R-:W-:Y:S01]  /*10c0*/  ULDC.64 UR36, c[0x0][0x208] ;  /* 0x0000820000247ab9 */ /* 0x000fe20000000a00 */
[----:B------:R-:W-:-:S04]  /*10d0*/  ISETP.NE.U32.AND P0, PT, RZ, UR4, PT ;  /* 0x00000004ff007c0c */ /* 0x000fc8000bf05070 */
[----:B------:R-:W-:-:S13]  /*10e0*/  ISETP.NE.AND.EX P0, PT, RZ, UR5, PT, P0 ;  /* 0x00000005ff007c0c */ /* 0x000fda000bf05300 */
[----:B------:R-:W-:Y:S05]  /*10f0*/  @!P0 BRA `(.L_x_12) ;  /* 0x00000000001c8947 */ /* 0x000fea0003800000 */
[----:B------:R-:W1:Y:S02]  /*1100*/  LDC.64 R4, c[0x0][0x598] ;  /* 0x00016600ff047b82 */ /* 0x000e640000000a00 */
[----:B-1----:R-:W2:Y:S02]  /*1110*/  LDG.E.64 R4, desc[UR36][R4.64] ;  /* 0x0000002404047981 */ /* 0x002ea4000c1e1b00 */
[----:B--2---:R-:W-:-:S04]  /*1120*/  ISETP.NE.U32.AND P0, PT, R4, RZ, PT ;  /* 0x000000ff0400720c */ /* 0x004fc80003f05070 */
[----:B------:R-:W-:-:S13]  /*1130*/  ISETP.NE.AND.EX P0, PT, R5, RZ, PT, P0 ;  /* 0x000000ff0500720c */ /* 0x000fda0003f05300 */
[----:B------:R-:W-:Y:S05]  /*1140*/  @!P0 BRA `(.L_x_12) ;  /* 0x0000000000088947 */ /* 0x000fea0003800000 */
[----:B------:R1:W5:Y:S01]  /*1150*/  LD.E R168, desc[UR36][R4.64] ;  /* 0x0000002404a87980 */ /* 0x000362000c101900 */
[----:B------:R-:W-:Y:S05]  /*1160*/  BRA `(.L_x_13) ;  /* 0x0000000000247947 */ /* 0x000fea0003800000 */
.L_x_12:
[----:B------:R-:W-:Y:S02]  /*1170*/  ULDC.64 UR4, c[0x0][0x588] ;  /* 0x0001620000047ab9 */ /* 0x000fe40000000a00 */
[----:B------:R-:W-:-:S04]  /*1180*/  ISETP.NE.U32.AND P0, PT, RZ, UR4, PT ;  /* 0x00000004ff007c0c */ /* 0x000fc8000bf05070 */
[----:B------:R-:W-:-:S13]  /*1190*/  ISETP.NE.AND.EX P0, PT, RZ, UR5, PT, P0 ;  /* 0x00000005ff007c0c */ /* 0x000fda000bf05300 */
[----:B------:R-:W-:Y:S05]  /*11a0*/  @!P0 BRA `(.L_x_14) ;  /* 0x00000000000c8947 */ /* 0x000fea0003800000 */
[----:B------:R-:W1:Y:S02]  /*11b0*/  LDC.64 R168, c[0x0][0x588] ;  /* 0x00016200ffa87b82 */ /* 0x000e640000000a00 */
[----:B-1----:R2:W5:Y:S01]  /*11c0*/  LDG.E R168, desc[UR36][R168.64] ;  /* 0x00000024a8a87981 */ /* 0x002562000c1e1900 */
[----:B------:R-:W-:Y:S05]  /*11d0*/  BRA `(.L_x_13) ;  /* 0x0000000000087947 */ /* 0x000fea0003800000 */
.L_x_14:
[----:B------:R-:W-:Y:S02]  /*11e0*/  ULDC UR4, c[0x0][0x580] ;  /* 0x0001600000047ab9 */ /* 0x000fe40000000800 */
[----:B------:R-:W-:-:S07]  /*11f0*/  IMAD.U32 R168, RZ, RZ, UR4 ;  /* 0x00000004ffa87e24 */ /* 0x000fce000f8e00ff */
.L_x_13:
[----:B------:R-:W-:Y:S02]  /*1200*/  ULDC.64 UR4, c[0x0][0x5a0] ;  /* 0x0001680000047ab9 */ /* 0x000fe40000000a00 */
[----:B------:R-:W-:-:S04]  /*1210*/  ISETP.NE.U32.AND P0, PT, RZ, UR4, PT ;  /* 0x00000004ff007c0c */ /* 0x000fc8000bf05070 */
[----:B------:R-:W-:-:S13]  /*1220*/  ISETP.NE.AND.EX P0, PT, RZ, UR5, PT, P0 ;  /* 0x00000005ff007c0c */ /* 0x000fda000bf05300 */
[----:B------:R-:W-:Y:S05]  /*1230*/  @!P0 BRA `(.L_x_15) ;  /* 0x00000000001c8947 */ /* 0x000fea0003800000 */
[----:B-1----:R-:W1:Y:S02]  /*1240*/  LDC.64 R4, c[0x0][0x5a0] ;  /* 0x00016800ff047b82 */ /* 0x002e640000000a00 */
[----:B-1----:R-:W3:Y:S02]  /*1250*/  LDG.E.64 R4, desc[UR36][R4.64] ;  /* 0x0000002404047981 */ /* 0x002ee4000c1e1b00 */
[----:B---3--:R-:W-:-:S04]  /*1260*/  ISETP.NE.U32.AND P0, PT, R4, RZ, PT ;  /* 0x000000ff0400720c */ /* 0x008fc80003f05070 */
[----:B------:R-:W-:-:S13]  /*1270*/  ISETP.NE.AND.EX P0, PT, R5, RZ, PT, P0 ;  /* 0x000000ff0500720c */ /* 0x000fda0003f05300 */
[----:B------:R-:W-:Y:S05]  /*1280*/  @!P0 BRA `(.L_x_15) ;  /* 0x0000000000088947 */ /* 0x000fea0003800000 */
[----:B------:R1:W5:Y:S01]  /*1290*/  LD.E R170, desc[UR36][R4.64] ;  /* 0x0000002404aa7980 */ /* 0x000362000c101900 */
[----:B------:R-:W-:Y:S05]  /*12a0*/  BRA `(.L_x_16) ;  /* 0x0000000000247947 */ /* 0x000fea0003800000 */
.L_x_15:
[----:B------:R-:W-:Y:S02]  /*12b0*/  ULDC.64 UR4, c[0x0][0x590] ;  /* 0x0001640000047ab9 */ /* 0x000fe40000000a00 */
[----:B------:R-:W-:-:S04]  /*12c0*/  ISETP.NE.U32.AND P0, PT, RZ, UR4, PT ;  /* 0x00000004ff007c0c */ /* 0x000fc8000bf05070 */
[----:B------:R-:W-:-:S13]  /*12d0*/  ISETP.NE.AND.EX P0, PT, RZ, UR5, PT, P0 ;  /* 0x00000005ff007c0c */ /* 0x000fda000bf05300 */
[----:B------:R-:W-:Y:S05]  /*12e0*/  @!P0 BRA `(.L_x_17) ;  /* 0x00000000000c8947 */ /* 0x000fea0003800000 */
[----:B------:R-:W3:Y:S02]  /*12f0*/  LDC.64 R170, c[0x0][0x590] ;  /* 0x00016400ffaa7b82 */ /* 0x000ee40000000a00 */
[----:B---3--:R3:W5:Y:S01]  /*1300*/  LDG.E R170, desc[UR36][R170.64] ;  /* 0x00000024aaaa7981 */ /* 0x008762000c1e1900 */
[----:B------:R-:W-:Y:S05]  /*1310*/  BRA `(.L_x_16) ;  /* 0x0000000000087947 */ /* 0x000fea0003800000 */
.L_x_17:
[----:B------:R-:W-:Y:S02]  /*1320*/  ULDC UR4, c[0x0][0x584] ;  /* 0x0001610000047ab9 */ /* 0x000fe40000000800 */
[----:B------:R-:W-:-:S07]  /*1330*/  IMAD.U32 R170, RZ, RZ, UR4 ;  /* 0x00000004ffaa7e24 */ /* 0x000fce000f8e00ff */
.L_x_16:
[----:B------:R-:W-:-:S13]  /*1340*/  LOP3.LUT P0, RZ, R0, 0xff, RZ, 0xc0, !PT ;  /* 0x000000ff00ff7812 */ /* 0x000fda000780c0ff */
[----:B------:R-:W-:Y:S05]  /*1350*/  @!P0 EXIT ;  /* 0x000000000000894d */ /* 0x000fea0003800000 */
[----:B------:R-:W-:Y:S01]  /*1360*/  ULDC UR4, c[0x0][0x28c] ;  /* 0x0000a30000047ab9 */ /* 0x000fe20000000800 */
[----:B------:R-:W-:Y:S01]  /*1370*/  ULDC.64 UR6, c[0x0][0x5c8] ;  /* 0x0001720000067ab9 */ /* 0x000fe20000000a00 */
[----:B------:R-:W-:Y:S02]  /*1380*/  UIADD3 UR4, UR4, 0x1f, URZ ;  /* 0x0000001f04047890 */ /* 0x000fe4000fffe03f */
[----:B------:R-:W-:Y:S02]  /*1390*/  USHF.L.U64.HI UR40, UR6, 0x3, UR7 ;  /* 0x0000000306287899 */ /* 0x000fe40008010207 */
[----:B------:R-:W-:Y:S02]  /*13a0*/  USHF.R.S32.HI UR5, URZ, 0x1f, UR4 ;  /* 0x0000001f3f057899 */ /* 0x000fe40008011404 */
[----:B------:R-:W-:Y:S02]  /*13b0*/  USHF.L.U32 UR41, UR6, 0x3, URZ ;  /* 0x0000000306297899 */ /* 0x000fe4000800063f */
[----:B------:R-:W-:Y:S01]  /*13c0*/  ULEA.HI UR5, UR5, UR4, URZ, 0x5 ;  /* 0x0000000405057291 */ /* 0x000fe2000f8f283f */
[----:B------:R-:W-:Y:S01]  /*13d0*/  UMOV UR38, URZ ;  /* 0x0000003f00267c82 */ /* 0x000fe20008000000 */
[----:B------:R-:W-:-:S02]  /*13e0*/  UMOV UR39, URZ ;  /* 0x0000003f00277c82 */ /* 0x000fc40008000000 */
[----:B------:R-:W-:-:S12]  /*13f0*/  USHF.R.S32.HI UR42, URZ, 0x5, UR5 ;  /* 0x000000053f2a7899 */ /* 0x000fd80008011405 */
.L_x_329:
[----:B------:R-:W4:Y:S01]  /*1400*/  S2R R0, SR_TID.X ;  /* 0x0000000000007919 */ /* 0x000f220000002100 */
[----:B0-----:R-:W0:Y:S01]  /*1410*/  S2UR UR7, SR_CgaCtaId ;  /* 0x00000000000779c3 */ /* 0x001e220000008800 */
[----:B------:R-:W-:Y:S02]  /*1420*/  UMOV UR6, 0x400 ;  /* 0x0000040000067882 */ /* 0x000fe40000000000 */
[----:B0-----:R-:W-:Y:S01]  /*1430*/  ULEA UR6, UR7, UR6, 0x18 ;  /* 0x0000000607067291 */ /* 0x001fe2000f8ec03f */
[----:B----4-:R-:W-:-:S04]  /*1440*/  LOP3.LUT R0, R0, 0x80, RZ, 0xc0, !PT ;  /* 0x0000008000007812 */ /* 0x010fc800078ec0ff */
[----:B------:R-:W-:-:S06]  /*1450*/  SHF.R.U32.HI R0, RZ, 0x7, R0 ;  /* 0x00000007ff007819 */ /* 0x000fcc0000011600 */
[----:B------:R-:W0:Y:S02]  /*1460*/  SHFL.IDX PT, R0, R0, RZ, 0x1f ;  /* 0x00001fff00007589 */ /* 0x000e2400000e0000 */
[----:B0-----:R-:W-:-:S13]  /*1470*/  R2UR UR4, R0 ;  /* 0x00000000000472ca */ /* 0x001fda00000e0000 */
[----:B------:R-:W-:-:S04]  /*1480*/  ULEA.HI UR5, UR4, UR4, URZ, 0x1 ;  /* 0x0000000404057291 */ /* 0x000fc8000f8f083f */
[----:B------:R-:W-:-:S04]  /*1490*/  ULOP3.LUT UR5, UR5, 0x1ffffe, URZ, 0xc0, !UPT ;  /* 0x001ffffe05057892 */ /* 0x000fc8000f8ec03f */
[----:B------:R-:W-:-:S03]  /*14a0*/  UIADD3 UR5, UR4, -UR5, URZ ;  /* 0x8000000504057290 */ /* 0x000fc6000fffe03f */
[----:B------:R-:W-:Y:S01]  /*14b0*/  ULDC UR4, c[0x0][0x28c] ;  /* 0x0000a30000047ab9 */ /* 0x000fe20000000800 */
[----:B------:R-:W-:Y:S01]  /*14c0*/  ULEA UR5, UR5, UR6, 0xb ;  /* 0x0000000605057291 */ /* 0x000fe2000f8e583f */
[----:B------:R-:W-:-:S03]  /*14d0*/  ISETP.LT.AND P0, PT, RZ, UR4, PT ;  /* 0x00000004ff007c0c */ /* 0x000fc6000bf01270 */
[----:B------:R-:W-:-:S04]  /*14e0*/  UIADD3 UR5, UR5, 0x200, URZ ;  /* 0x0000020005057890 */ /* 0x000fc8000fffe03f */
[----:B------:R-:W-:-:S04]  /*14f0*/  USHF.R.U32.HI UR5, URZ, 0x4, UR5 ;  /* 0x000000043f057899 */ /* 0x000fc80008011605 */
[----:B------:R-:W-:Y:S02]  /*1500*/  ULOP3.LUT UR43, UR5, 0x3fff, URZ, 0xc0, !UPT ;  /* 0x00003fff052b7892 */ /* 0x000fe4000f8ec03f */
[----:B---3--:R-:W-:Y:S10]  /*1510*/  @P0 BRA `(.L_x_18) ;  /* 0x0000000000400947 */ /* 0x008ff40003800000 */
[----:B------:R-:W-:Y:S01]  /*1520*/  MOV R0, 0x0 ;  /* 0x0000000000007802 */ /* 0x000fe20000000f00 */
[----:B------:R-:W-:Y:S01]  /*1530*/  ULDC.64 UR4, c[0x4][0x68] ;  /* 0x01001a0000047ab9 */ /* 0x000fe20000000a00 */
[----:B------:R-:W-:Y:S01]  /*1540*/  ULDC.64 UR6, c[0x4][0x8] ;  /* 0x0100020000067ab9 */ /* 0x000fe20000000a00 */
[----:B-1----:R-:W-:Y:S01]  /*1550*/  IMAD.U32 R4, RZ, RZ, UR4 ;  /* 0x00000004ff047e24 */ /* 0x002fe2000f8e00ff */
[----:B------:R0:W1:Y:S01]  /*1560*/  LDC.64 R14, c[0x4][R0] ;  /* 0x01000000000e7b82 */ /* 0x0000620000000a00 */
[----:B------:R-:W-:Y:S01]  /*1570*/  IMAD.U32 R5, RZ, RZ, UR5 ;  /* 0x00000005ff057e24 */ /* 0x000fe2000f8e00ff */
[----:B------:R-:W-:Y:S01]  /*1580*/  ULDC.64 UR4, c[0x4][0x70] ;  /* 0x01001c0000047ab9 */ /* 0x000fe20000000a00 */
[----:B------:R-:W-:Y:S02]  /*1590*/  IMAD.U32 R10, RZ, RZ, UR6 ;  /* 0x00000006ff0a7e24 */ /* 0x000fe4000f8e00ff */
[----:B------:R-:W-:Y:S02]  /*15a0*/  IMAD.U32 R6, RZ, RZ, UR4 ;  /* 0x00000004ff067e24 */ /* 0x000fe4000f8e00ff */
[----:B------:R-:W-:-:S02]  /*15b0*/  IMAD.U32 R7, RZ, RZ, UR5 ;  /* 0x00000005ff077e24 */ /* 0x000fc4000f8e00ff */
[----:B------:R-:W-:Y:S02]  /*15c0*/  IMAD.U32 R11, RZ, RZ, UR7 ;  /* 0x00000007ff0b7e24 */ /* 0x000fe4000f8e00ff */
[----:B------:R-:W-:Y:S02]  /*15d0*/  IMAD.MOV.U32 R8, RZ, RZ, 0x1e1 ;  /* 0x000001e1ff087424 */ /* 0x000fe400078e00ff */
[----:B------:R-:W-:Y:S02]  /*15e0*/  IMAD.MOV.U32 R12, RZ, RZ, 0x1 ;  /* 0x00000001ff0c7424 */ /* 0x000fe400078e00ff */
[----:B0-----:R-:W-:-:S07]  /*15f0*/  IMAD.MOV.U32 R13, RZ, RZ, RZ ;  /* 0x000000ffff0d7224 */ /* 0x001fce00078e00ff */
[----:B------:R-:W-:-:S07]  /*1600*/  LEPC R20, `(.L_x_18) ;  /* 0x000000001014794e */ /* 0x000fce0000000000 */
[----:B-123-5:R-:W-:Y:S05]  /*1610*/  CALL.ABS.NOINC R14 ;  /* 0x000000000e007343 */ /* 0x02efea0003c00000 */
.L_x_18:
[----:B------:R-:W-:-:S04]  /*1620*/  LOP3.LUT R0, R2, 0x1, RZ, 0xfc, !PT ;  /* 0x0000000102007812 */ /* 0x000fc800078efcff */
[----:B------:R-:W-:-:S13]  /*1630*/  ISETP.NE.AND P0, PT, R0, 0x3, PT ;  /* 0x000000030000780c */ /* 0x000fda0003f05270 */
[----:B------:R-:W-:Y:S05]  /*1640*/  @!P0 BRA `(.L_x_19) ;  /* 0x0000000000048947 */ /* 0x000fea0003800000 */
[----:B------:R-:W-:Y:S01]  /*1650*/  BPT.TRAP 0x1 ;  /* 0x000000040000795c */ /* 0x000fe20000300000 */
.L_x_19:
[----:B------:R-:W0:Y:S01]  /*1660*/  S2UR UR5, SR_CgaCtaId ;  /* 0x00000000000579c3 */ /* 0x000e220000008800 */
[----:B------:R-:W-:Y:S01]  /*1670*/  UMOV UR4, 0x400 ;  /* 0x0000040000047882 */ /* 0x000fe20000000000 */
[----:B------:R-:W-:Y:S02]  /*1680*/  IMAD.U32 R0, RZ, RZ, UR38 ;  /* 0x00000026ff007e24 */ /* 0x000fe4000f8e00ff */
[----:B------:R-:W-:-:S03]  /*1690*/  IMAD.U32 R3, RZ, RZ, UR39 ;  /* 0x00000027ff037e24 */ /* 0x000fc6000f8e00ff */
[----:B------:R-:W-:Y:S01]  /*16a0*/  SHF.L.U32 R0, R0, 0x1f, RZ ;  /* 0x0000001f00007819 */ /* 0x000fe200000006ff */
[----:B0-----:R-:W-:-:S06]  /*16b0*/  ULEA UR4, UR5, UR4, 0x18 ;  /* 0x0000000405047291 */ /* 0x001fcc000f8ec03f */
[----:B------:R-:W-:-:S04]  /*16c0*/  IMAD.U32 R6, RZ, RZ, UR4 ;  /* 0x00000004ff067e24 */ /* 0x000fc8000f8e00ff */
[----:B------:R-:W-:-:S04]  /*16d0*/  IMAD R3, R3, 0x8, R6 ;  /* 0x0000000803037824 */ /* 0x000fc800078e0206 */
[----:B------:R0:W4:Y:S01]  /*16e0*/  SYNCS.PHASECHK.TRANS64.TRYWAIT P1, [R3+URZ], R0 ;  /* 0x00000000030075a7 */ /* 0x000122000802017f */
[----:B------:R-:W-:Y:S05]  /*16f0*/  @!P0 BRA `(.L_x_20) ;  /* 0x0000000000048947 */ /* 0x000fea0003800000 */
[----:B------:R-:W-:Y:S01]  /*1700*/  BPT.TRAP 0x1 ;  /* 0x000000040000795c */ /* 0x000fe20000300000 */
.L_x_20:
[----:B----4-:R-:W-:Y:S05]  /*1710*/  @P1 BRA `(.L_x_21) ;  /* 0x0000000000081947 */ /* 0x010fea0003800000 */
[----:B------:R-:W4:Y:S02]  /*1720*/  SYNCS.PHASECHK.TRANS64.TRYWAIT P1, [R3+URZ], R0 ;  /* 0x00000000030075a7 */ /* 0x000f24000802017f */
[----:B----4-:R-:W-:Y:S05]  /*1730*/  @!P1 BRA `(.L_x_22) ;  /* 0x000000b800ec9947 */ /* 0x010fea0003800000 */
.L_x_21:
[----:B------:R-:W-:-:S04]  /*1740*/  UISETP.LT.AND UP0, UPT, UR42, 0x1, UPT ;  /* 0x000000012a00788c */ /* 0x000fc8000bf01270 */
[----:B------:R-:W-:-:S06]  /*1750*/  USEL UR4, UR42, 0x1, UP0 ;  /* 0x000000012a047887 */ /* 0x000fcc0008000000 */
[----:B0---4-:R-:W-:Y:S01]  /*1760*/  IMAD.U32 R0, RZ, RZ, UR4 ;  /* 0x00000004ff007e24 */ /* 0x011fe2000f8e00ff */
[----:B------:R-:W-:Y:S05]  /*1770*/  WARPSYNC.ALL ;  /* 0x0000000000007948 */ /* 0x000fea0003800000 */
[----:B------:R-:W-:-:S04]  /*1780*/  IADD3 R0, -R0, UR42, RZ ;  /* 0x0000002a00007c10 */ /* 0x000fc8000fffe1ff */
[----:B------:R-:W-:Y:S02]  /*1790*/  ISETP.GE.AND P1, PT, R0, 0x1, PT ;  /* 0x000000010000780c */ /* 0x000fe40003f26270 */
[----:B------:R-:W-:Y:S01]  /*17a0*/  R2UR UR4, R6 ;  /* 0x00000000060472ca */ /* 0x000fe200000e0000 */
[----:B------:R-:W-:Y:S01]  /*17b0*/  ULOP3.LUT UR43, UR43, 0x10000, URZ, 0xfc, !UPT ;  /* 0x000100002b2b7892 */ /* 0x000fe2000f8efc3f */
[----:B------:R-:W-:Y:S01]  /*17c0*/  WARPGROUP.ARRIVE ;  /* 0x00000000000079c5 */ /* 0x000fe20000000000 */
[----:B------:R-:W-:Y:S01]  /*17d0*/  UMOV UR5, 0xc0000010 ;  /* 0xc000001000057882 */ /* 0x000fe20000000000 */
[----:B------:R-:W-:Y:S01]  /*17e0*/  UMOV UR7, 0xc0000010 ;  /* 0xc000001000077882 */ /* 0x000fe20000000000 */
[----:B------:R-:W-:-:S08]  /*17f0*/  UIMAD UR8, UR39, 0x300, UR43 ;  /* 0x00000300270878a4 */ /* 0x000fd0000f8e022b */
[----:B------:R-:W-:-:S04]  /*1800*/  UIADD3 UR4, UR4, 0x2d200, URZ ;  /* 0x0002d20004047890 */ /* 0x000fc8000fffe03f */
[----:B------:R-:W-:-:S04]  /*1810*/  USHF.R.U32.HI UR4, URZ, 0x4, UR4 ;  /* 0x000000043f047899 */ /* 0x000fc80008011604 */
[----:B------:R-:W-:-:S04]  /*1820*/  ULOP3.LUT UR4, UR4, 0x3fff, URZ, 0xc0, !UPT ;  /* 0x00003fff04047892 */ /* 0x000fc8000f8ec03f */
[----:B------:R-:W-:-:S03]  /*1830*/  ULOP3.LUT UR10, UR4, 0x10000, URZ, 0xfc, !UPT ;  /* 0x00010000040a7892 */ /* 0x000fc6000f8efc3f */
[----:B------:R-:W-:Y:S01]  /*1840*/  UMOV UR4, UR8 ;  /* 0x0000000800047c82 */ /* 0x000fe20008000000 */
[----:B------:R-:W-:-:S09]  /*1850*/  UIMAD UR6, UR39, 0xc0, UR10 ;  /* 0x000000c0270678a4 */ /* 0x000fd2000f8e020a */
[----:B------:R-:W-:Y:S01]  /*1860*/  IGMMA.64x96x32.S8.S8 R120, gdesc[UR4], RZ, !UPT, gsb0 ;  /* 0x02a00000047879f1 */ /* 0x000fe2000c0410ff */
[----:B------:R-:W-:Y:S01]  /*1870*/  UIADD3 UR4, UR8, 0x100, URZ ;  /* 0x0000010008047890 */ /* 0x000fe2000fffe03f */
[----:B------:R-:W-:Y:S01]  /*1880*/  UMOV UR5, 0xc0000010 ;  /* 0xc000001000057882 */ /* 0x000fe20000000000 */
[----:B------:R-:W-:Y:S02]  /*1890*/  WARPGROUP.DEPBAR.LE gsb0, 0x0 ;  /* 0x00008000000079c5 */ /* 0x000fe40000010000 */
[----:B------:R-:W-:-:S06]  /*18a0*/  WARPGROUP.ARRIVE ;  /* 0x00000000000079c5 */ /* 0x000fcc0000000000 */
[----:B------:R-:W-:Y:S01]  /*18b0*/  IGMMA.64x96x32.S8.S8 R72, gdesc[UR4], RZ, !UPT, gsb0 ;  /* 0x02a00000044879f1 */ /* 0x000fe2000c0410ff */
[----:B------:R-:W-:Y:S01]  /*18c0*/  UIADD3 UR4, UR8, 0x200, URZ ;  /* 0x0000020008047890 */ /* 0x000fe2000fffe03f */
[----:B------:R-:W-:Y:S01]  /*18d0*/  UMOV UR5, 0xc0000010 ;  /* 0xc000001000057882 */ /* 0x000fe20000000000 */
[----:B------:R-:W-:Y:S02]  /*18e0*/  WARPGROUP.DEPBAR.LE gsb0, 0x0 ;  /* 0x00008000000079c5 */ /* 0x000fe40000010000 */
[----:B------:R-:W-:-:S06]  /*18f0*/  WARPGROUP.ARRIVE ;  /* 0x00000000000079c5 */ /* 0x000fcc0000000000 */
[----:B------:R-:W-:Y:S03]  /*1900*/  IGMMA.64x96x32.S8.S8 R24, gdesc[UR4], RZ, !UPT, gsb0 ;  /* 0x02a00000041879f1 */ /* 0x000fe6000c0410ff */
[----:B------:R-:W-:Y:S02]  /*1910*/  WARPGROUP.DEPBAR.LE gsb0, 0x0 ;  /* 0x00008000000079c5 */ /* 0x000fe40000010000 */
[----:B------:R-:W-:Y:S05]  /*1920*/  @!P1 BRA `(.L_x_23) ;  /* 0x0000000000f49947 */ /* 0x000fea0003800000 */
[----:B------:R-:W-:Y:S02]  /*1930*/  UIADD3 UR4, UR39, 0x1, URZ ;  /* 0x0000000127047890 */ /* 0x000fe4000fffe03f */
[----:B------:R-:W-:Y:S02]  /*1940*/  IMAD.U32 R3, RZ, RZ, UR39 ;  /* 0x00000027ff037e24 */ /* 0x000fe4000f8e00ff */
[----:B------:R-:W-:-:S04]  /*1950*/  UISETP.NE.AND UP0, UPT, UR4, 0xf, UPT ;  /* 0x0000000f0400788c */ /* 0x000fc8000bf05270 */
[----:B------:R-:W-:Y:S02]  /*1960*/  USEL UR5, URZ, 0x1, UP0 ;  /* 0x000000013f057887 */ /* 0x000fe40008000000 */
[----:B------:R-:W-:Y:S02]  /*1970*/  USEL UR8, UR4, URZ, UP0 ;  /* 0x0000003f04087287 */ /* 0x000fe40008000000 */
[----:B------:R-:W-:-:S06]  /*1980*/  ULOP3.LUT UR5, UR38, UR5, URZ, 0x3c, !UPT ;  /* 0x0000000526057292 */ /* 0x000fcc000f8e3c3f */
[----:B------:R-:W-:-:S07]  /*1990*/  IMAD.U32 R7, RZ, RZ, UR5 ;  /* 0x00000005ff077e24 */ /* 0x000fce000f8e00ff */
.L_x_30:
[----:B------:R-:W-:Y:S05]  /*19a0*/  @!P0 BRA `(.L_x_24) ;  /* 0x0000000000048947 */ /* 0x000fea0003800000 */
[----:B------:R-:W-:Y:S01]  /*19b0*/  BPT.TRAP 0x1 ;  /* 0x000000040000795c */ /* 0x000fe20000300000 */
.L_x_24:
[----:B------:R-:W0:Y:S01]  /*19c0*/  S2UR UR5, SR_CgaCtaId ;  /* 0x00000000000579c3 */ /* 0x000e220000008800 */
[----:B------:R-:W-:Y:S01]  /*19d0*/  UMOV UR4, 0x400 ;  /* 0x0000040000047882 */ /* 0x000fe20000000000 */
[----:B-1----:R-:W-:Y:S01]  /*19e0*/  IMAD.U32 R5, RZ, RZ, UR8 ;  /* 0x00000008ff057e24 */ /* 0x002fe2000f8e00ff */
[----:B------:R-:W-:Y:S01]  /*19f0*/  SHF.L.U32 R4, R7, 0x1f, RZ ;  /* 0x0000001f07047819 */ /* 0x000fe200000006ff */
[----:B0-----:R-:W-:-:S06]  /*1a00*/  ULEA UR4, UR5, UR4, 0x18 ;  /* 0x0000000405047291 */ /* 0x001fcc000f8ec03f */
[----:B------:R-:W-:-:S04]  /*1a10*/  IMAD.U32 R6, RZ, RZ, UR4 ;  /* 0x00000004ff067e24 */ /* 0x000fc8000f8e00ff */
[----:B------:R-:W-:-:S04]  /*1a20*/  IMAD R5, R5, 0x8, R6 ;  /* 0x0000000805057824 */ /* 0x000fc800078e0206 */
[----:B------:R0:W1:Y:S01]  /*1a30*/  SYNCS.PHASECHK.TRANS64.TRYWAIT P1, [R5+URZ], R4 ;  /* 0x00000004050075a7 */ /* 0x000062000802017f */
[----:B------:R-:W-:Y:S05]  /*1a40*/  @!P0 BRA `(.L_x_25) ;  /* 0x0000000000048947 */ /* 0x000fea0003800000 */
[----:B------:R-:W-:Y:S01]  /*1a50*/  BPT.TRAP 0x1 ;  /* 0x000000040000795c */ /* 0x000fe20000300000 */
.L_x_25:
[----:B-1----:R-:W-:Y:S05]  /*1a60*/  @P1 BRA `(.L_x_26) ;  /* 0x0000000000081947 */ /* 0x002fea0003800000 */
[----:B------:R-:W1:Y:S02]  /*1a70*/  SYNCS.PHASECHK.TRANS64.TRYWAIT P1, [R5+URZ], R4 ;  /* 0x00000004050075a7 */ /* 0x000e64000802017f */
[----:B-1----:R-:W-:Y:S05]  /*1a80*/  @!P1 BRA `(.L_x_27) ;  /* 0x000000b8002c9947 */ /* 0x002fea0003800000 */
.L_x_26:
[----:B------:R-:W-:Y:S01]  /*1a90*/  UIMAD UR9, UR8, 0x300, UR43 ;  /* 0x00000300080978a4 */ /* 0x000fe2000f8e022b */
[----:B------:R-:W-:Y:S01]  /*1aa0*/  WARPGROUP.ARRIVE ;  /* 0x00000000000079c5 */ /* 0x000fe20000000000 */
[----:B------:R-:W-:Y:S01]  /*1ab0*/  UIMAD UR6, UR8, 0xc0, UR10 ;  /* 0x000000c0080678a4 */ /* 0x000fe2000f8e020a */
[----:B------:R-:W-:Y:S01]  /*1ac0*/  UMOV UR5, 0xc0000010 ;  /* 0xc000001000057882 */ /* 0x000fe20000000000 */
[----:B------:R-:W-:-:S03]  /*1ad0*/  UMOV UR7, 0xc0000010 ;  /* 0xc000001000077882 */ /* 0x000fc60000000000 */
[----:B------:R-:W-:-:S04]  /*1ae0*/  UMOV UR4, UR9 ;  /* 0x0000000900047c82 */ /* 0x000fc80008000000 */
[----:B------:R-:W-:Y:S01]  /*1af0*/  IGMMA.64x96x32.S8.S8 R120, gdesc[UR4], R120, gsb0 ;  /* 0x02a00000047879f1 */ /* 0x000fe20008041078 */
[----:B------:R-:W-:Y:S01]  /*1b00*/  UIADD3 UR4, UR9, 0x100, URZ ;  /* 0x0000010009047890 */ /* 0x000fe2000fffe03f */
[----:B------:R-:W-:Y:S01]  /*1b10*/  UMOV UR5, 0xc0000010 ;  /* 0xc000001000057882 */ /* 0x000fe20000000000 */
[----:B------:R-:W-:Y:S02]  /*1b20*/  WARPGROUP.DEPBAR.LE gsb0, 0x0 ;  /* 0x00008000000079c5 */ /* 0x000fe40000010000 */
[----:B------:R-:W-:-:S06]  /*1b30*/  WARPGROUP.ARRIVE ;  /* 0x00000000000079c5 */ /* 0x000fcc0000000000 */
[----:B------:R-:W-:Y:S01]  /*1b40*/  IGMMA.64x96x32.S8.S8 R72, gdesc[UR4], R72, gsb0 ;  /* 0x02a00000044879f1 */ /* 0x000fe20008041048 */
[----:B------:R-:W-:Y:S01]  /*1b50*/  UIADD3 UR4, UR9, 0x200, URZ ;  /* 0x0000020009047890 */ /* 0x000fe2000fffe03f */
[----:B------:R-:W-:Y:S01]  /*1b60*/  UMOV UR5, 0xc0000010 ;  /* 0xc000001000057882 */ /* 0x000fe20000000000 */
[----:B------:R-:W-:Y:S02]  /*1b70*/  WARPGROUP.DEPBAR.LE gsb0, 0x0 ;  /* 0x00008000000079c5 */ /* 0x000fe40000010000 */
[----:B------:R-:W-:-:S06]  /*1b80*/  WARPGROUP.ARRIVE ;  /* 0x00000000000079c5 */ /* 0x000fcc0000000000 */
[----:B------:R-:W-:Y:S03]  /*1b90*/  IGMMA.64x96x32.S8.S8 R24, gdesc[UR4], R24, gsb0 ;  /* 0x02a00000041879f1 */ /* 0x000fe60008041018 */
[----:B------:R-:W-:Y:S02]  /*1ba0*/  WARPGROUP.DEPBAR.LE gsb0, 0x0 ;  /* 0x00008000000079c5 */ /* 0x000fe40000010000 */
[----:B------:R-:W-:Y:S05]  /*1bb0*/  @!P0 BRA `(.L_x_28) ;  /* 0x0000000000048947 */ /* 0x000fea0003800000 */
[----:B------:R-:W-:Y:S01]  /*1bc0*/  BPT.TRAP 0x1 ;  /* 0x000000040000795c */ /* 0x000fe20000300000 */
.L_x_28:
[----:B------:R-:W-:-:S13]  /*1bd0*/  ISETP.NE.AND P1, PT, R16, RZ, PT ;  /* 0x000000ff1000720c */ /* 0x000fda0003f25270 */
[----:B01----:R-:W-:-:S04]  /*1be0*/  @P1 IMAD R4, R3, 0x8, R6 ;  /* 0x0000000803041824 */ /* 0x003fc800078e0206 */
[----:B------:R-:W-:-:S05]  /*1bf0*/  @P1 VIADD R4, R4, 0x78 ;  /* 0x0000007804041836 */ /* 0x000fca0000000000 */
[----:B------:R-:W-:-:S04]  /*1c00*/  @P1 PRMT R4, R17, 0x654, R4 ;  /* 0x0000065411041816 */ /* 0x000fc80000000004 */
[----:B------:R0:W-:Y:S01]  /*1c10*/  @P1 SYNCS.ARRIVE.TRANS64.RED.A1T0 RZ, [R4+URZ], RZ ;  /* 0x000000ff04ff19a7 */ /* 0x0001e2000810043f */
[----:B------:R-:W-:-:S13]  /*1c20*/  ISETP.GT.U32.AND P1, PT, R2, 0x1, PT ;  /* 0x000000010200780c */ /* 0x000fda0003f24070 */
[----:B0-----:R-:W-:Y:S05]  /*1c30*/  @P1 BRA `(.L_x_29) ;  /* 0x0000000000041947 */ /* 0x001fea0003800000 */
[----:B------:R-:W-:Y:S01]  /*1c40*/  BPT.TRAP 0x1 ;  /* 0x000000040000795c */ /* 0x000fe20000300000 */
.L_x_29:
[----:B------:R-:W-:Y:S01]  /*1c50*/  UIADD3 UR8, UR8, 0x1, URZ ;  /* 0x0000000108087890 */ /* 0x000fe2000fffe03f */
[C---:B------:R-:W-:Y:S01]  /*1c60*/  ISETP.GT.AND P2, PT, R0.reuse, 0x1, PT ;  /* 0x000000010000780c */ /* 0x040fe20003f44270 */
[----:B------:R-:W-:Y:S02]  /*1c70*/  VIADD R3, R3, 0x1 ;  /* 0x0000000103037836 */ /* 0x000fe40000000000 */
[----:B------:R-:W-:Y:S01]  /*1c80*/  UISETP.NE.AND UP0, UPT, UR8, 0xf, UPT ;  /* 0x0000000f0800788c */ /* 0x000fe2000bf05270 */
[----:B------:R-:W-:Y:S02]  /*1c90*/  VIADD R0, R0, 0xffffffff ;  /* 0xffffffff00007836 */ /* 0x000fe40000000000 */
[C---:B------:R-:W-:Y:S01]  /*1ca0*/  ISETP.NE.AND P1, PT, R3.reuse, 0xf, PT ;  /* 0x0000000f0300780c */ /* 0x040fe20003f25270 */
[----:B------:R-:W-:Y:S02]  /*1cb0*/  USEL UR4, URZ, 0x1, UP0 ;  /* 0x000000013f047887 */ /* 0x000fe40008000000 */
[----:B------:R-:W-:Y:S01]  /*1cc0*/  USEL UR8, UR8, URZ, UP0 ;  /* 0x0000003f08087287 */ /* 0x000fe20008000000 */
[----:B------:R-:W-:-:S03]  /*1cd0*/  SEL R3, R3, RZ, P1 ;  /* 0x000000ff03037207 */ /* 0x000fc60000800000 */
[----:B------:R-:W-:Y:S01]  /*1ce0*/  LOP3.LUT R7, R7, UR4, RZ, 0x3c, !PT ;  /* 0x0000000407077c12 */ /* 0x000fe2000f8e3cff */
[----:B------:R-:W-:Y:S07]  /*1cf0*/  @P2 BRA `(.L_x_30) ;  /* 0xfffffffc00282947 */ /* 0x000fee000383ffff */
.L_x_23:
[----:B------:R-:W0:Y:S02]  /*1d00*/  LDC R0, c[0x0][0x28c] ;  /* 0x0000a300ff007b82 */ /* 0x000e240000000800 */
[----:B0-----:R-:W-:-:S13]  /*1d10*/  ISETP.GE.AND P1, PT, R0, 0x1, PT ;  /* 0x000000010000780c */ /* 0x001fda0003f26270 */
[----:B------:R-:W-:Y:S05]  /*1d20*/  @!P1 BRA `(.L_x_31) ;  /* 0x0000000000509947 */ /* 0x000fea0003800000 */
[----:B------:R-:W-:Y:S05]  /*1d30*/  @!P0 BRA `(.L_x_32) ;  /* 0x0000000000048947 */ /* 0x000fea0003800000 */
[----:B------:R-:W-:Y:S01]  /*1d40*/  BPT.TRAP 0x1 ;  /* 0x000000040000795c */ /* 0x000fe20000300000 */
.L_x_32:
[----:B------:R-:W-:Y:S01]  /*1d50*/  ISETP.NE.AND P0, PT, R16, RZ, PT ;  /* 0x000000ff1000720c */ /* 0x000fe20003f05270 */
[----:B------:R-:W-:Y:S01]  /*1d60*/  BSSY B0, `(.L_x_33) ;  /* 0x000000e000007945 */ /* 0x000fe20003800000 */
[----:B------:R-:W-:-:S11]  /*1d70*/  ISETP.GT.U32.AND P1, PT, R2, 0x1, PT ;  /* 0x000000010200780c */ /* 0x000fd60003f24070 */
[----:B------:R-:W-:Y:S05]  /*1d80*/  @!P0 BRA `(.L_x_34) ;  /* 0x00000000002c8947 */ /* 0x000fea0003800000 */
[----:B------:R-:W-:-:S04]  /*1d90*/  UISETP.LT.AND UP0, UPT, UR42, 0x1, UPT ;  /* 0x000000012a00788c */ /* 0x000fc8000bf01270 */
[----:B------:R-:W-:-:S04]  /*1da0*/  USEL UR6, UR42, 0x1, UP0 ;  /* 0x000000012a067887 */ /* 0x000fc80008000000 */
[----:B------:R-:W-:-:S04]  /*1db0*/  UIADD3 UR6, UR39, UR42, -UR6 ;  /* 0x0000002a27067290 */ /* 0x000fc8000fffe806 */
[----:B------:R-:W-:-:S04]  /*1dc0*/  UIMAD.WIDE.U32 UR4, UR6, -0x77777777, URZ ;  /* 0x88888889060478a5 */ /* 0x000fc8000f8e003f */
[----:B------:R-:W-:-:S04]  /*1dd0*/  USHF.R.U32.HI UR4, URZ, 0x3, UR5 ;  /* 0x000000033f047899 */ /* 0x000fc80008011605 */
[----:B------:R-:W-:-:S06]  /*1de0*/  UIMAD UR6, UR4, -0xf, UR6 ;  /* 0xfffffff1040678a4 */ /* 0x000fcc000f8e0206 */
[----:B------:R-:W-:-:S04]  /*1df0*/  IMAD.U32 R3, RZ, RZ, UR6 ;  /* 0x00000006ff037e24 */ /* 0x000fc8000f8e00ff */
[----:B------:R-:W-:-:S04]  /*1e00*/  IMAD R0, R3, 0x8, R6 ;  /* 0x0000000803007824 */ /* 0x000fc800078e0206 */
[----:B------:R-:W-:-:S05]  /*1e10*/  VIADD R0, R0, 0x78 ;  /* 0x0000007800007836 */ /* 0x000fca0000000000 */
[----:B------:R-:W-:-:S04]  /*1e20*/  PRMT R0, R17, 0x654, R0 ;  /* 0x0000065411007816 */ /* 0x000fc80000000000 */
[----:B------:R0:W-:Y:S03]  /*1e30*/  SYNCS.ARRIVE.TRANS64.RED.A1T0 RZ, [R0+URZ], RZ ;  /* 0x000000ff00ff79a7 */ /* 0x0001e6000810043f */
.L_x_34:
[----:B------:R-:W-:Y:S05]  /*1e40*/  BSYNC B0 ;  /* 0x0000000000007941 */ /* 0x000fea0003800000 */
.L_x_33:
[----:B------:R-:W-:Y:S05]  /*1e50*/  @P1 BRA `(.L_x_31) ;  /* 0x0000000000041947 */ /* 0x000fea0003800000 */
[----:B------:R-:W-:Y:S01]  /*1e60*/  BPT.TRAP 0x1 ;  /* 0x000000040000795c */ /* 0x000fe20000300000 */
.L_x_31:
[----:B------:R-:W4:Y:S01]  /*1e70*/  LDL.LU R10, [R1] ;  /* 0x00000000010a7983 */ /* 0x000f220000300800 */
[----:B------:R-:W2:Y:S01]  /*1e80*/  LDC R9, c[0x0][0x288] ;  /* 0x0000a200ff097b82 */ /* 0x000ea20000000800 */
[----:B------:R-:W0:Y:S01]  /*1e90*/  S2R R11, SR_TID.X ;  /* 0x00000000000b7919 */ /* 0x000e220000002100 */
[----:B------:R-:W-:Y:S01]  /*1ea0*/  IMAD R23, R23, 0x60, RZ ;  /* 0x0000006017177824 */ /* 0x000fe200078e02ff */
[----:B------:R-:W-:Y:S01]  /*1eb0*/  UIADD3 UR39, UR42, UR39, URZ ;  /* 0x000000272a277290 */ /* 0x000fe2000fffe03f */
[----:B------:R-:W-:Y:S01]  /*1ec0*/  ULDC UR7, c[0x0][0x284] ;  /* 0x0000a10000077ab9 */ /* 0x000fe20000000800 */
[----:B------:R-:W-:Y:S02]  /*1ed0*/  UISETP.GE.U32.AND UP1, UPT, UR42, 0xf, UPT ;  /* 0x0000000f2a00788c */ /* 0x000fe4000bf26070 */
[----:B------:R-:W-:Y:S01]  /*1ee0*/  UISETP.GT.U32.AND UP0, UPT, UR39, 0xe, UPT ;  /* 0x0000000e2700788c */ /* 0x000fe2000bf04070 */
[----:B------:R-:W-:Y:S01]  /*1ef0*/  SHF.R.S32.HI R15, RZ, 0x1f, R22 ;  /* 0x0000001fff0f7819 */ /* 0x000fe20000011416 */
[----:B------:R-:W-:-:S02]  /*1f00*/  ULDC.64 UR8, c[0x0][0x5d0] ;  /* 0x0001740000087ab9 */ /* 0x000fc40000000a00 */
[----:B------:R-:W-:Y:S01]  /*1f10*/  UISETP.LT.U32.AND UP0, UPT, UR42, 0xf, UP0 ;  /* 0x0000000f2a00788c */ /* 0x000fe20008701070 */
[--C-:B0-----:R-:W-:Y:S02]  /*1f20*/  SHF.R.U32.HI R0, RZ, 0x2, R11.reuse ;  /* 0x00000002ff007819 */ /* 0x101fe4000001160b */
[----:B-1----:R-:W-:Y:S02]  /*1f30*/  SHF.R.U32.HI R5, RZ, 0x7, R11 ;  /* 0x00000007ff057819 */ /* 0x002fe4000001160b */
[----:B------:R-:W-:Y:S02]  /*1f40*/  LOP3.LUT R3, R0, 0x7, RZ, 0xc0, !PT ;  /* 0x0000000700037812 */ /* 0x000fe400078ec0ff */
[----:B------:R-:W-:Y:S02]  /*1f50*/  LOP3.LUT R0, R5, 0x1, RZ, 0xc0, !PT ;  /* 0x0000000105007812 */ /* 0x000fe400078ec0ff */
[----:B------:R-:W-:-:S03]  /*1f60*/  LOP3.LUT R4, R11, 0x60, RZ, 0xc0, !PT ;  /* 0x000000600b047812 */ /* 0x000fc600078ec0ff */
[----:B------:R-:W-:Y:S01]  /*1f70*/  IMAD.SHL.U32 R8, R0, 0x40, RZ ;  /* 0x0000004000087824 */ /* 0x000fe200078e00ff */
[----:B------:R-:W-:Y:S01]  /*1f80*/  SHF.R.U32.HI R6, RZ, 0x1, R4 ;  /* 0x00000001ff067819 */ /* 0x000fe20000011604 */
[----:B------:R-:W-:Y:S01]  /*1f90*/  IMAD.SHL.U32 R20, R11, 0x2, RZ ;  /* 0x000000020b147824 */ /* 0x000fe200078e00ff */
[C---:B--2---:R-:W-:Y:S02]  /*1fa0*/  ISETP.GE.AND P0, PT, R23.reuse, R9, PT ;  /* 0x000000091700720c */ /* 0x044fe40003f06270 */
[--C-:B------:R-:W-:Y:S02]  /*1fb0*/  IADD3 R5, RZ, -R6, -R3.reuse ;  /* 0x80000006ff057210 */ /* 0x100fe40007ffe803 */
[----:B------:R-:W-:Y:S02]  /*1fc0*/  LOP3.LUT R7, R8, 0x40, R3, 0xe2, !PT ;  /* 0x0000004008077812 */ /* 0x000fe400078ee203 */
[----:B------:R-:W-:Y:S01]  /*1fd0*/  LOP3.LUT R20, R23, 0x6, R20, 0xf8, !PT ;  /* 0x0000000617147812 */ /* 0x000fe200078ef814 */
[----:B------:R-:W-:Y:S01]  /*1fe0*/  UIMAD.WIDE.U32 UR4, UR39, -0x77777777, URZ ;  /* 0x88888889270478a5 */ /* 0x000fe2000f8e003f */
[----:B------:R-:W-:Y:S01]  /*1ff0*/  LOP3.LUT R4, R11, 0x3, RZ, 0xc0, !PT ;  /* 0x000000030b047812 */ /* 0x000fe200078ec0ff */
[----:B------:R-:W-:Y:S01]  /*2000*/  USEL UR6, URZ, 0x1, !UP0 ;  /* 0x000000013f067887 */ /* 0x000fe2000c000000 */
[----:B------:R-:W-:Y:S01]  /*2010*/  IMAD R0, R0, -0x40, R5 ;  /* 0xffffffc000007824 */ /* 0x000fe200078e0205 */
[--C-:B------:R-:W-:Y:S01]  /*2020*/  SHF.R.S32.HI R21, RZ, 0x1f, R20.reuse ;  /* 0x0000001fff157819 */ /* 0x100fe20000011414 */
[----:B------:R-:W-:Y:S01]  /*2030*/  IMAD R5, R15, UR8, RZ ;  /* 0x000000080f057c24 */ /* 0x000fe2000f8e02ff */
[----:B------:R-:W-:Y:S01]  /*2040*/  USHF.R.U32.HI UR4, URZ, 0x3, UR5 ;  /* 0x000000033f047899 */ /* 0x000fe20008011605 */
[----:B------:R-:W-:Y:S01]  /*2050*/  IMAD R8, R4, -0x2, R9 ;  /* 0xfffffffe04087824 */ /* 0x000fe200078e0209 */
[----:B------:R-:W-:Y:S01]  /*2060*/  ULOP3.LUT UR38, UR38, UR6, URZ, 0x3c, !UPT ;  /* 0x0000000626267292 */ /* 0x000fe2000f8e3c3f */
[C---:B------:R-:W-:Y:S01]  /*2070*/  IMAD R9, R22.reuse, UR9, R5 ;  /* 0x0000000916097c24 */ /* 0x040fe2000f8e0205 */
[----:B------:R-:W-:Y:S01]  /*2080*/  UIMAD UR39, UR4, -0xf, UR39 ;  /* 0xfffffff1042778a4 */ /* 0x000fe2000f8e0227 */
[----:B------:R-:W-:Y:S01]  /*2090*/  IMAD.WIDE.U32 R4, R22, UR8, R20 ;  /* 0x0000000816047c25 */ /* 0x000fe2000f8e0014 */
[----:B------:R-:W-:-:S03]  /*20a0*/  @UP1 ULOP3.LUT UR38, UR38, 0x1, UR4, 0x78, !UPT ;  /* 0x0000000126261892 */ /* 0x000fc6000f8e7804 */
[----:B------:R-:W-:Y:S02]  /*20b0*/  IMAD.IADD R9, R5, 0x1, R9 ;  /* 0x0000000105097824 */ /* 0x000fe400078e0209 */
[----:B----4-:R-:W-:-:S05]  /*20c0*/  IMAD R3, R10, 0x180, RZ ;  /* 0x000001800a037824 */ /* 0x010fca00078e02ff */
[----:B------:R-:W-:Y:S01]  /*20d0*/  ISETP.GE.OR P0, PT, R3, UR7, P0 ;  /* 0x0000000703007c0c */ /* 0x000fe20008706670 */
[----:B------:R-:W-:-:S03]  /*20e0*/  IMAD.WIDE R10, R10, 0x180, RZ ;  /* 0x000001800a0a7825 */ /* 0x000fc600078e02ff */
[----:B------:R-:W-:Y:S02]  /*20f0*/  LOP3.LUT R7, R10, R7, R6, 0xfe, !PT ;  /* 0x000000070a077212 */ /* 0x000fe400078efe06 */
[----:B------:R-:W-:Y:S01]  /*2100*/  IADD3 R6, -R3, UR7, R0 ;  /* 0x0000000703067c10 */ /* 0x000fe2000fffe100 */
[----:B------:R-:W-:Y:S02]  /*2110*/  IMAD.IADD R3, R8, 0x1, -R23 ;  /* 0x0000000108037824 */ /* 0x000fe400078e0a17 */
[----:B------:R-:W-:Y:S02]  /*2120*/  IMAD.MOV.U32 R0, RZ, RZ, -0x1 ;  /* 0xffffffffff007424 */ /* 0x000fe400078e00ff */
[----:B------:R-:W-:Y:S02]  /*2130*/  IMAD.MOV.U32 R8, RZ, RZ, R4 ;  /* 0x000000ffff087224 */ /* 0x000fe400078e0004 */
[----:B------:R-:W-:Y:S05]  /*2140*/  @P0 BRA `(.L_x_35) ;  /* 0x0000008c00900947 */ /* 0x000fea0003800000 */
[----:B------:R-:W0:Y:S01]  /*2150*/  LDC.64 R4, c[0x0][0x5c8] ;  /* 0x00017200ff047b82 */ /* 0x000e220000000a00 */
[----:B-----5:R-:W-:Y:S01]  /*2160*/  ISETP.NE.AND P0, PT, R170, RZ, PT ;  /* 0x000000ffaa00720c */ /* 0x020fe20003f05270 */
[----:B------:R-:W-:Y:S01]  /*2170*/  BSSY B0, `(.L_x_35) ;  /* 0x00008e1000007945 */ /* 0x000fe20003800000 */
[-C--:B0-----:R-:W-:Y:S02]  /*2180*/  IMAD R12, R11, R4.reuse, RZ ;  /* 0x000000040b0c7224 */ /* 0x081fe400078e02ff */
[----:B------:R-:W-:-:S04]  /*2190*/  IMAD.WIDE.U32 R178, R7, R4, R8 ;  /* 0x0000000407b27225 */ /* 0x000fc800078e0008 */
[----:B------:R-:W-:-:S04]  /*21a0*/  IMAD R9, R7, R5, R12 ;  /* 0x0000000507097224 */ /* 0x000fc800078e020c */
[----:B------:R-:W-:Y:S01]  /*21b0*/  IMAD.IADD R180, R179, 0x1, R9 ;  /* 0x00000001b3b47824 */ /* 0x000fe200078e0209 */
[----:B------:R-:W-:Y:S06]  /*21c0*/  @!P0 BRA `(.L_x_36) ;  /* 0x00000064007c8947 */ /* 0x000fec0003800000 */
[----:B------:R-:W0:Y:S01]  /*21d0*/  LDC.64 R12, c[0x0][0x5b0] ;  /* 0x00016c00ff0c7b82 */ /* 0x000e220000000a00 */
[----:B------:R-:W-:Y:S01]  /*21e0*/  ULDC.64 UR4, c[0x0][0x5b8] ;  /* 0x00016e0000047ab9 */ /* 0x000fe20000000a00 */
[----:B------:R-:W-:Y:S01]  /*21f0*/  ISETP.GE.AND P0, PT, R6, 0x1, PT ;  /* 0x000000010600780c */ /* 0x000fe20003f06270 */
[----:B------:R-:W-:Y:S01]  /*2200*/  IMAD R15, R15, UR4, RZ ;  /* 0x000000040f0f7c24 */ /* 0x000fe2000f8e02ff */
[----:B------:R-:W-:Y:S01]  /*2210*/  BSSY B1, `(.L_x_37) ;  /* 0x0000010000017945 */ /* 0x000fe20003800000 */
[C---:B------:R-:W-:Y:S01]  /*2220*/  IMAD.WIDE.U32 R20, R22.reuse, UR4, R20 ;  /* 0x0000000416147c25 */ /* 0x040fe2000f8e0014 */
[----:B------:R-:W-:Y:S02]  /*2230*/  ISETP.LT.OR P5, PT, R3, 0x1, !P0 ;  /* 0x000000010300780c */ /* 0x000fe400047a1670 */
[----:B------:R-:W1:Y:S01]  /*2240*/  LDC.64 R8, c[0x0][0x5a8] ;  /* 0x00016a00ff087b82 */ /* 0x000e620000000a00 */
[----:B------:R-:W-:Y:S02]  /*2250*/  IMAD R15, R22, UR5, R15 ;  /* 0x00000005160f7c24 */ /* 0x000fe4000f8e020f */
[----:B------:R-:W-:-:S02]  /*2260*/  IMAD.MOV.U32 R14, RZ, RZ, R20 ;  /* 0x000000ffff0e7224 */ /* 0x000fc400078e0014 */
[----:B------:R-:W-:Y:S02]  /*2270*/  IMAD.IADD R15, R21, 0x1, R15 ;  /* 0x00000001150f7824 */ /* 0x000fe400078e020f */
[-C--:B0-----:R-:W-:Y:S01]  /*2280*/  IMAD R22, R11, R12.reuse, RZ ;  /* 0x0000000c0b167224 */ /* 0x081fe200078e02ff */
[----:B------:R-:W-:Y:S01]  /*2290*/  SHF.L.U64.HI R23, R12, 0x3, R13 ;  /* 0x000000030c177819 */ /* 0x000fe2000001020d */
[----:B------:R-:W-:-:S04]  /*22a0*/  IMAD.WIDE.U32 R172, R7, R12, R14 ;  /* 0x0000000c07ac7225 */ /* 0x000fc800078e000e */
[----:B------:R-:W-:Y:S01]  /*22b0*/  IMAD R181, R7, R13, R22 ;  /* 0x0000000d07b57224 */ /* 0x000fe200078e0216 */
[----:B-1----:R-:W-:Y:S01]  /*22c0*/  IADD3 R174, P1, R172, R8, RZ ;  /* 0x00000008acae7210 */ /* 0x002fe20007f3e0ff */
[----:B------:R-:W-:-:S03]  /*22d0*/  IMAD.SHL.U32 R22, R12, 0x8, RZ ;  /* 0x000000080c167824 */ /* 0x000fc600078e00ff */
[----:B------:R-:W-:Y:S01]  /*22e0*/  IADD3.X R175, R9, R173, R181, P1, !PT ;  /* 0x000000ad09af7210 */ /* 0x000fe20000ffe4b5 */
[----:B------:R-:W-:Y:S08]  /*22f0*/  @P5 BRA `(.L_x_38) ;  /* 0x0000000000045947 */ /* 0x000ff00003800000 */
[----:B------:R0:W5:Y:S02]  /*2300*/  LDG.E.U8 R169, desc[UR36][R174.64] ;  /* 0x00000024aea97981 */ /* 0x000164000c1e1100 */
.L_x_38:
[----:B------:R-:W-:Y:S05]  /*2310*/  BSYNC B1 ;  /* 0x0000000000017941 */ /* 0x000fea0003800000 */
.L_x_37:
[----:B---3-5:R-:W-:Y:S01]  /*2320*/  LOP3.LUT R171, R169, 0xffff, RZ, 0xc0, !PT ;  /* 0x0000ffffa9ab7812 */ /* 0x028fe200078ec0ff */
[----:B------:R-:W-:Y:S01]  /*2330*/  ULDC.64 UR4, c[0x0][0x5c0] ;  /* 0x0001700000047ab9 */ /* 0x000fe20000000a00 */
[----:B------:R-:W-:Y:S01]  /*2340*/  ISETP.LT.OR P4, PT, R3, 0x2, !P0 ;  /* 0x000000020300780c */ /* 0x000fe20004781670 */
[----:B------:R-:W-:Y:S01]  /*2350*/  IMAD.WIDE.U32 R176, R7, R12, R22 ;  /* 0x0000000c07b07225 */ /* 0x000fe200078e0016 */
[----:B------:R-:W-:Y:S01]  /*2360*/  PRMT R171, R171, 0x8880, RZ ;  /* 0x00008880abab7816 */ /* 0x000fe200000000ff */
[----:B------:R-:W-:Y:S01]  /*2370*/  BSSY B1, `(.L_x_39) ;  /* 0x0000010000017945 */ /* 0x000fe20003800000 */
[----:B------:R-:W-:Y:S01]  /*2380*/  IADD3 R172, P1, R178, UR4, RZ ;  /* 0x00000004b2ac7c10 */ /* 0x000fe2000ff3e0ff */
[----:B------:R-:W-:Y:S01]  /*2390*/  IMAD.IADD R177, R181, 0x1, R177 ;  /* 0x00000001b5b17824 */ /* 0x000fe200078e02b1 */
[----:B------:R-:W-:Y:S01]  /*23a0*/  IADD3 R176, P2, P3, R20, R8, R176 ;  /* 0x0000000814b07210 */ /* 0x000fe20007b5e0b0 */
[----:B------:R-:W-:Y:S01]  /*23b0*/  IMAD R171, R171, R170, RZ ;  /* 0x000000aaabab7224 */ /* 0x000fe200078e02ff */
[----:B------:R-:W-:-:S02]  /*23c0*/  IADD3.X R173, R180, UR5, RZ, P1, !PT ;  /* 0x00000005b4ad7c10 */ /* 0x000fc40008ffe4ff */
[----:B------:R-:W-:Y:S01]  /*23d0*/  ISETP.GE.AND P1, PT, R6, 0x9, PT ;  /* 0x000000090600780c */ /* 0x000fe20003f26270 */
[----:B------:R-:W-:Y:S01]  /*23e0*/  @!P5 IMAD R179, R120, R168, R171 ;  /* 0x000000a878b3d224 */ /* 0x000fe200078e02ab */
[----:B------:R-:W-:Y:S02]  /*23f0*/  IADD3.X R177, R15, R9, R177, P2, P3 ;  /* 0x000000090fb17210 */ /* 0x000fe400017e64b1 */
[C---:B------:R-:W-:Y:S02]  /*2400*/  ISETP.LT.OR P2, PT, R3.reuse, 0x1, !P1 ;  /* 0x000000010300780c */ /* 0x040fe40004f41670 */
[----:B------:R1:W-:Y:S01]  /*2410*/  @!P5 STG.E.U8 desc[UR36][R172.64], R179 ;  /* 0x000000b3ac00d986 */ /* 0x0003e2000c101124 */
[----:B------:R-:W-:Y:S01]  /*2420*/  ISETP.LT.OR P3, PT, R3, 0x2, !P1 ;  /* 0x000000020300780c */ /* 0x000fe20004f61670 */
[----:B------:R-:W-:-:S12]  /*2430*/  @P4 BRA `(.L_x_40) ;  /* 0x00000000000c4947 */ /* 0x000fd80003800000 */
[----:B------:R-:W2:Y:S02]  /*2440*/  LDG.E.U8 R169, desc[UR36][R174.64+0x1] ;  /* 0x00000124aea97981 */ /* 0x000ea4000c1e1100 */
[----:B--2---:R-:W-:-:S05]  /*2450*/  PRMT R171, R169, 0x8880, RZ ;  /* 0x00008880a9ab7816 */ /* 0x004fca00000000ff */
[----:B------:R-:W-:-:S07]  /*2460*/  IMAD R171, R171, R170, RZ ;  /* 0x000000aaabab7224 */ /* 0x000fce00078e02ff */
.L_x_40:
[----:B------:R-:W-:Y:S05]  /*2470*/  BSYNC B1 ;  /* 0x0000000000017941 */ /* 0x000fea0003800000 */
.L_x_39:
[----:B-1----:R-:W-:Y:S01]  /*2480*/  @!P4 IMAD R179, R121, R168, R171 ;  /* 0x000000a879b3c224 */ /* 0x002fe200078e02ab */
[----:B------:R-:W-:Y:S01]  /*2490*/  @!P2 IADD3 R120, P5, R172, UR41, RZ ;  /* 0x00000029ac78ac10 */ /* 0x000fe2000ffbe0ff */
[----:B------:R-:W-:Y:S03]  /*24a0*/  BSSY B1, `(.L_x_41) ;  /* 0x0000007000017945 */ /* 0x000fe60003800000 */
[----:B------:R1:W-:Y:S01]  /*24b0*/  @!P4 STG.E.U8 desc[UR36][R172.64+0x1], R179 ;  /* 0x000001b3ac00c986 */ /* 0x0003e2000c101124 */
[----:B------:R-:W-:Y:S01]  /*24c0*/  @!P2 IADD3.X R121, R173, UR40, RZ, P5, !PT ;  /* 0x00000028ad79ac10 */ /* 0x000fe2000affe4ff */
[----:B------:R-:W-:Y:S07]  /*24d0*/  @P2 BRA `(.L_x_42) ;  /* 0x00000000000c2947 */ /* 0x000fee0003800000 */
[----:B------:R-:W2:Y:S02]  /*24e0*/  LDG.E.U8 R169, desc[UR36][R176.64] ;  /* 0x00000024b0a97981 */ /* 0x000ea4000c1e1100 */
[----:B--2---:R-:W-:-:S05]  /*24f0*/  PRMT R171, R169, 0x8880, RZ ;  /* 0x00008880a9ab7816 */ /* 0x004fca00000000ff */
[----:B------:R-:W-:-:S07]  /*2500*/  IMAD R171, R171, R170, RZ ;  /* 0x000000aaabab7224 */ /* 0x000fce00078e02ff */
.L_x_42:
[----:B------:R-:W-:Y:S05]  /*2510*/  BSYNC B1 ;  /* 0x0000000000017941 */ /* 0x000fea0003800000 */
.L_x_41:
[----:B------:R-:W-:Y:S01]  /*2520*/  @!P2 IMAD R181, R122, R168, R171 ;  /* 0x000000a87ab5a224 */ /* 0x000fe200078e02ab */
[----:B------:R-:W-:Y:S01]  /*2530*/  BSSY B1, `(.L_x_43) ;  /* 0x000000a000017945 */ /* 0x000fe20003800000 */
[C---:B------:R-:W-:Y:S02]  /*2540*/  ISETP.LT.OR P5, PT, R3.reuse, 0x9, !P0 ;  /* 0x000000090300780c */ /* 0x040fe400047a1670 */
[----:B------:R-:W-:Y:S01]  /*2550*/  ISETP.LT.OR P4, PT, R3, 0x9, !P1 ;  /* 0x000000090300780c */ /* 0x000fe20004f81670 */
[----:B------:R2:W-:Y:S01]  /*2560*/  @!P2 STG.E.U8 desc[UR36][R120.64], R181 ;  /* 0x000000b57800a986 */ /* 0x0005e2000c101124 */
[----:B------:R-:W-:-:S04]  /*2570*/  @!P3 IADD3 R178, P2, R172, UR41, RZ ;  /* 0x00000029acb2bc10 */ /* 0x000fc8000ff5e0ff */
[----:B-1----:R-:W-:Y:S01]  /*2580*/  @!P3 IADD3.X R179, R173, UR40, RZ, P2, !PT ;  /* 0x00000028adb3bc10 */ /* 0x002fe200097fe4ff */
[----:B------:R-:W-:Y:S08]  /*2590*/  @P3 BRA `(.L_x_44) ;  /* 0x00000000000c3947 */ /* 0x000ff00003800000 */
[----:B------:R-:W3:Y:S02]  /*25a0*/  LDG.E.U8 R169, desc[UR36][R176.64+0x1] ;  /* 0x00000124b0a97981 */ /* 0x000ee4000c1e1100 */
[----:B---3--:R-:W-:-:S05]  /*25b0*/  PRMT R171, R169, 0x8880, RZ ;  /* 0x00008880a9ab7816 */ /* 0x008fca00000000ff */
[----:B------:R-:W-:-:S07]  /*25c0*/  IMAD R171, R171, R170, RZ ;  /* 0x000000aaabab7224 */ /* 0x000fce00078e02ff */
.L_x_44:
[----:B------:R-:W-:Y:S05]  /*25d0*/  BSYNC B1 ;  /* 0x0000000000017941 */ /* 0x000fea0003800000 */
.L_x_43:
[----:B------:R-:W-:Y:S01]  /*25e0*/  @!P3 IMAD R123, R123, R168, R171 ;  /* 0x000000a87b7bb224 */ /* 0x000fe200078e02ab */
[----:B------:R-:W-:Y:S04]  /*25f0*/  BSSY B1, `(.L_x_45) ;  /* 0x0000006000017945 */ /* 0x000fe80003800000 */
[----:B------:R1:W-:Y:S01]  /*2600*/  @!P3 STG.E.U8 desc[UR36][R178.64+0x1], R123 ;  /* 0x0000017bb200b986 */ /* 0x0003e2000c101124 */
[----:B------:R-:W-:Y:S05]  /*2610*/  @P5 BRA `(.L_x_46) ;  /* 0x00000000000c5947 */ /* 0x000fea0003800000 */
[----:B------:R-:W3:Y:S02]  /*2620*/  LDG.E.U8 R169, desc[UR36][R174.64+0x8] ;  /* 0x00000824aea97981 */ /* 0x000ee4000c1e1100 */
[----:B---3--:R-:W-:-:S05]  /*2630*/  PRMT R171, R169, 0x8880, RZ ;  /* 0x00008880a9ab7816 */ /* 0x008fca00000000ff */
[----:B------:R-:W-:-:S07]  /*2640*/  IMAD R171, R171, R170, RZ ;  /* 0x000000aaabab7224 */ /* 0x000fce00078e02ff */
.L_x_46:
[----:B------:R-:W-:Y:S05]  /*2650*/  BSYNC B1 ;  /* 0x0000000000017941 */ /* 0x000fea0003800000 */
.L_x_45:
[C---:B------:R-:W-:Y:S01]  /*2660*/  ISETP.LT.OR P2, PT, R3.reuse, 0xa, !P0 ;  /* 0x0000000a0300780c */ /* 0x040fe20004741670 */
[----:B-1----:R-:W-:Y:S01]  /*2670*/  @!P5 IMAD R179, R124, R168, R171 ;  /* 0x000000a87cb3d224 */ /* 0x002fe200078e02ab */
[----:B------:R-:W-:Y:S01]  /*2680*/  BSSY B1, `(.L_x_47) ;  /* 0x000000a000017945 */ /* 0x000fe20003800000 */
[----:B--2---:R-:W-:Y:S01]  /*2690*/  @!P5 IMAD.MOV.U32 R120, RZ, RZ, R172 ;  /* 0x000000ffff78d224 */ /* 0x004fe200078e00ac */
[----:B------:R-:W-:Y:S01]  /*26a0*/  ISETP.LT.OR P3, PT, R3, 0xa, !P1 ;  /* 0x0000000a0300780c */ /* 0x000fe20004f61670 */
[----:B------:R-:W-:-:S05]  /*26b0*/  @!P5 IMAD.MOV.U32 R121, RZ, RZ, R173 ;  /* 0x000000ffff79d224 */ /* 0x000fca00078e00ad */
[----:B------:R1:W-:Y:S01]  /*26c0*/  @!P5 STG.E.U8 desc[UR36][R120.64+0x8], R179 ;  /* 0x000008b37800d986 */ /* 0x0003e2000c101124 */
[----:B------:R-:W-:Y:S02]  /*26d0*/  @!P4 IADD3 R122, P5, R172, UR41, RZ ;  /* 0x00000029ac7acc10 */ /* 0x000fe4000ffbe0ff */
[----:B------:R-:W-:Y:S11]  /*26e0*/  @P2 BRA `(.L_x_48) ;  /* 0x00000000000c2947 */ /* 0x000ff60003800000 */
[----:B------:R-:W2:Y:S02]  /*26f0*/  LDG.E.U8 R169, desc[UR36][R174.64+0x9] ;  /* 0x00000924aea97981 */ /* 0x000ea4000c1e1100 */
[----:B--2---:R-:W-:-:S05]  /*2700*/  PRMT R171, R169, 0x8880, RZ ;  /* 0x00008880a9ab7816 */ /* 0x004fca00000000ff */
[----:B------:R-:W-:-:S07]  /*2710*/  IMAD R171, R171, R170, RZ ;  /* 0x000000aaabab7224 */ /* 0x000fce00078e02ff */
.L_x_48:
[----:B------:R-:W-:Y:S05]  /*2720*/  BSYNC B1 ;  /* 0x0000000000017941 */ /* 0x000fea0003800000 */
.L_x_47:
[----:B------:R-:W-:Y:S01]  /*2730*/  @!P2 IMAD R125, R125, R168, R171 ;  /* 0x000000a87d7da224 */ /* 0x000fe200078e02ab */
[----:B------:R-:W-:Y:S01]  /*2740*/  BSSY B1, `(.L_x_49) ;  /* 0x0000009000017945 */ /* 0x000fe20003800000 */
[----:B-1----:R-:W-:Y:S01]  /*2750*/  @!P2 IMAD.MOV.U32 R120, RZ, RZ, R172 ;  /* 0x000000ffff78a224 */ /* 0x002fe200078e00ac */
[----:B------:R-:W-:Y:S01]  /*2760*/  @!P4 IADD3.X R123, R173, UR40, RZ, P5, !PT ;  /* 0x00000028ad7bcc10 */ /* 0x000fe2000affe4ff */
[----:B------:R-:W-:-:S05]  /*2770*/  @!P2 IMAD.MOV.U32 R121, RZ, RZ, R173 ;  /* 0x000000ffff79a224 */ /* 0x000fca00078e00ad */
[----:B------:R1:W-:Y:S01]  /*2780*/  @!P2 STG.E.U8 desc[UR36][R120.64+0x9], R125 ;  /* 0x0000097d7800a986 */ /* 0x0003e2000c101124 */
[----:B------:R-:W-:Y:S05]  /*2790*/  @P4 BRA `(.L_x_50) ;  /* 0x00000000000c4947 */ /* 0x000fea0003800000 */
[----:B------:R-:W2:Y:S02]  /*27a0*/  LDG.E.U8 R169, desc[UR36][R176.64+0x8] ;  /* 0x00000824b0a97981 */ /* 0x000ea4000c1e1100 */
[----:B--2---:R-:W-:-:S05]  /*27b0*/  PRMT R171, R169, 0x8880, RZ ;  /* 0x00008880a9ab7816 */ /* 0x004fca00000000ff */
[----:B------:R-:W-:-:S07]  /*27c0*/  IMAD R171, R171, R170, RZ ;  /* 0x000000aaabab7224 */ /* 0x000fce00078e02ff */
.L_x_50:
[----:B------:R-:W-:Y:S05]  /*27d0*/  BSYNC B1 ;  /* 0x0000000000017941 */ /* 0x000fea0003800000 */
.L_x_49:
[----:B-1----:R-:W-:Y:S01]  /*27e0*/  @!P4 IMAD R125, R126, R168, R171 ;  /* 0x000000a87e7dc224 */ /* 0x002fe200078e02ab */
[----:B------:R-:W-:Y:S01]  /*27f0*/  BSSY B1, `(.L_x_51) ;  /* 0x000000a000017945 */ /* 0x000fe20003800000 */
[C---:B------:R-:W-:Y:S02]  /*2800*/  ISETP.LT.OR P5, PT, R3.reuse, 0x11, !P0 ;  /* 0x000000110300780c */ /* 0x040fe400047a1670 */
[----:B------:R-:W-:Y:S01]  /*2810*/  ISETP.LT.OR P2, PT, R3, 0x11, !P1 ;  /* 0x000000110300780c */ /* 0x000fe20004f41670 */
[----:B------:R1:W-:Y:S01]  /*2820*/  @!P4 STG.E.U8 desc[UR36][R122.64+0x8], R125 ;  /* 0x0000087d7a00c986 */ /* 0x0003e2000c101124 */
[----:B------:R-:W-:-:S04]  /*2830*/  @!P3 IADD3 R120, P4, R172, UR41, RZ ;  /* 0x00000029ac78bc10 */ /* 0x000fc8000ff9e0ff */
[----:B------:R-:W-:Y:S01]  /*2840*/  @!P3 IADD3.X R121, R173, UR40, RZ, P4, !PT ;  /* 0x00000028ad79bc10 */ /* 0x000fe2000a7fe4ff */
[----:B------:R-:W-:Y:S08]  /*2850*/  @P3 BRA `(.L_x_52) ;  /* 0x00000000000c3947 */ /* 0x000ff00003800000 */
[----:B------:R-:W2:Y:S02]  /*2860*/  LDG.E.U8 R169, desc[UR36][R176.64+0x9] ;  /* 0x00000924b0a97981 */ /* 0x000ea4000c1e1100 */
[----:B--2---:R-:W-:-:S05]  /*2870*/  PRMT R171, R169, 0x8880, RZ ;  /* 0x00008880a9ab7816 */ /* 0x004fca00000000ff */
[----:B------:R-:W-:-:S07]  /*2880*/  IMAD R171, R171, R170, RZ ;  /* 0x000000aaabab7224 */ /* 0x000fce00078e02ff */
.L_x_52:
[----:B------:R-:W-:Y:S05]  /*2890*/  BSYNC B1 ;  /* 0x0000000000017941 */ /* 0x000fea0003800000 */
.L_x_51:
[----:B------:R-:W-:Y:S01]  /*28a0*/  @!P3 IMAD R127, R127, R168, R171 ;  /* 0x000000a87f7fb224 */ /* 0x000fe200078e02ab */
[----:B------:R-:W-:Y:S04]  /*28b0*/  BSSY B1, `(.L_x_53) ;  /* 0x0000006000017945 */ /* 0x000fe80003800000 */
[----:B------:R2:W-:Y:S01]  /*28c0*/  @!P3 STG.E.U8 desc[UR36][R120.64+0x9], R127 ;  /* 0x0000097f7800b986 */ /* 0x0005e2000c101124 */
[----:B------:R-:W-:Y:S05]  /*28d0*/  @P5 BRA `(.L_x_54) ;  /* 0x00000000000c5947 */ /* 0x000fea0003800000 */
[----:B------:R-:W3:Y:S02]  /*28e0*/  LDG.E.U8 R169, desc[UR36][R174.64+0x10] ;  /* 0x00001024aea97981 */ /* 0x000ee4000c1e1100 */
[----:B---3--:R-:W-:-:S05]  /*28f0*/  PRMT R171, R169, 0x8880, RZ ;  /* 0x00008880a9ab7816 */ /* 0x008fca00000000ff */
[----:B------:R-:W-:-:S07]  /*2900*/  IMAD R171, R171, R170, RZ ;  /* 0x000000aaabab7224 */ /* 0x000fce00078e02ff */
.L_x_54:
[----:B------:R-:W-:Y:S05]  /*2910*/  BSYNC B1 ;  /* 0x0000000000017941 */ /* 0x000fea0003800000 */
.L_x_53:
        /* <DEDUP_REMOVED lines=12> */
.L_x_56:
[----:B------:R-:W-:Y:S05]  /*29e0*/  BSYNC B1 ;  /* 0x0000000000017941 */ /* 0x000fea0003800000 */
.L_x_55:
        /* <DEDUP_REMOVED lines=10> */
.L_x_58:
[----:B------:R-:W-:Y:S05]  /*2a90*/  BSYNC B1 ;  /* 0x0000000000017941 */ /* 0x000fea0003800000 */
.L_x_57:
[----:B------:R-:W-:Y:S01]  /*2aa0*/  @!P2 IMAD R125, R130, R168, R171 ;  /* 0x000000a8827da224 */ /* 0x000fe200078e02ab */
[----:B------:R-:W-:Y:S01]  /*2ab0*/  BSSY B1, `(.L_x_59) ;  /* 0x000000a000017945 */ /* 0x000fe20003800000 */
[C---:B------:R-:W-:Y:S02]  /*2ac0*/  ISETP.LT.OR P5, PT, R3.reuse, 0x19, !P0 ;  /* 0x000000190300780c */ /* 0x040fe400047a1670 */
[----:B------:R-:W-:Y:S01]  /*2ad0*/  ISETP.LT.OR P3, PT, R3, 0x19, !P1 ;  /* 0x000000190300780c */ /* 0x000fe20004f61670 */
[----:B------:R2:W-:Y:S01]  /*2ae0*/  @!P2 STG.E.U8 desc[UR36][R122.64+0x10], R125 ;  /* 0x0000107d7a00a986 */ /* 0x0005e2000c101124 */
[----:B-1----:R-:W-:-:S04]  /*2af0*/  @!P4 IADD3 R120, P2, R172, UR41, RZ ;  /* 0x00000029ac78cc10 */ /* 0x002fc8000ff5e0ff */
[----:B------:R-:W-:Y:S01]  /*2b00*/  @!P4 IADD3.X R121, R173, UR40, RZ, P2, !PT ;  /* 0x00000028ad79cc10 */ /* 0x000fe200097fe4ff */
[----:B------:R-:W-:Y:S08]  /*2b10*/  @P4 BRA `(.L_x_60) ;  /* 0x00000000000c4947 */ /* 0x000ff00003800000 */
[----:B------:R-:W3:Y:S02]  /*2b20*/  LDG.E.U8 R169, desc[UR36][R176.64+0x11] ;  /* 0x00001124b0a97981 */ /* 0x000ee4000c1e1100 */
[----:B---3--:R-:W-:-:S05]  /*2b30*/  PRMT R171, R169, 0x8880, RZ ;  /* 0x00008880a9ab7816 */ /* 0x008fca00000000ff */
[----:B------:R-:W-:-:S07]  /*2b40*/  IMAD R171, R171, R170, RZ ;  /* 0x000000aaabab7224 */ /* 0x000fce00078e02ff */
.L_x_60:
[----:B------:R-:W-:Y:S05]  /*2b50*/  BSYNC B1 ;  /* 0x0000000000017941 */ /* 0x000fea0003800000 */
.L_x_59:
[----:B------:R-:W-:Y:S01]  /*2b60*/  @!P4 IMAD R131, R131, R168, R171 ;  /* 0x000000a88383c224 */ /* 0x000fe200078e02ab */
[----:B------:R-:W-:Y:S04]  /*2b70*/  BSSY B1, `(.L_x_61) ;  /* 0x0000006000017945 */ /* 0x000fe80003800000 */
[----:B------:R1:W-:Y:S01]  /*2b80*/  @!P4 STG.E.U8 desc[UR36][R120.64+0x11], R131 ;  /* 0x000011837800c986 */ /* 0x0003e2000c101124 */
[----:B------:R-:W-:Y:S05]  /*2b90*/  @P5 BRA `(.L_x_62) ;  /* 0x00000000000c5947 */ /* 0x000fea0003800000 */
[----:B------:R-:W3:Y:S02]  /*2ba0*/  LDG.E.U8 R169, desc[UR36][R174.64+0x18] ;  /* 0x00001824aea97981 */ /* 0x000ee4000c1e1100 */
[----:B---3--:R-:W-:-:S05]  /*2bb0*/  PRMT R171, R169, 0x8880, RZ ;  /* 0x00008880a9ab7816 */ /* 0x008fca00000000ff */
[----:B------:R-:W-:-:S07]  /*2bc0*/  IMAD R171, R171, R170, RZ ;  /* 0x000000aaabab7224 */ /* 0x000fce00078e02ff */
.L_x_62:
[----:B------:R-:W-:Y:S05]  /*2bd0*/  BSYNC B1 ;  /* 0x0000000000017941 */ /* 0x000fea0003800000 */
.L_x_61:
[C---:B------:R-:W-:Y:S01]  /*2be0*/  ISETP.LT.OR P2, PT, R3.reuse, 0x1a, !P0 ;  /* 0x0000001a0300780c */ /* 0x040fe20004741670 */
[----:B--2---:R-:W-:Y:S01]  /*2bf0*/  @!P5 IMAD R125, R132, R168, R171 ;  /* 0x000000a8847dd224 */ /* 0x004fe200078e02ab */
[----:B------:R-:W-:Y:S01]  /*2c00*/  BSSY B1, `(.L_x_63) ;  /* 0x000000a000017945 */ /* 0x000fe20003800000 */
[----:B-1----:R-:W-:Y:S01]  /*2c10*/  @!P5 IMAD.MOV.U32 R120, RZ, RZ, R172 ;  /* 0x000000ffff78d224 */ /* 0x002fe200078e00ac */
        /* <DEDUP_REMOVED lines=8> */
.L_x_64:
[----:B------:R-:W-:Y:S05]  /*2ca0*/  BSYNC B1 ;  /* 0x0000000000017941 */ /* 0x000fea0003800000 */
.L_x_63:
        /* <DEDUP_REMOVED lines=10> */
.L_x_66:
[----:B------:R-:W-:Y:S05]  /*2d50*/  BSYNC B1 ;  /* 0x0000000000017941 */ /* 0x000fea0003800000 */
.L_x_65:
        /* <DEDUP_REMOVED lines=11> */
.L_x_68:
[----:B------:R-:W-:Y:S05]  /*2e10*/  BSYNC B1 ;  /* 0x0000000000017941 */ /* 0x000fea0003800000 */
.L_x_67:
[----:B------:R-:W-:Y:S01]  /*2e20*/  @!P4 IMAD R135, R135, R168, R171 ;  /* 0x000000a88787c224 */ /* 0x000fe200078e02ab */
[----:B------:R-:W-:Y:S04]  /*2e30*/  BSSY B1, `(.L_x_69) ;  /* 0x0000006000017945 */ /* 0x000fe80003800000 */
[----:B------:R1:W-:Y:S01]  /*2e40*/  @!P4 STG.E.U8 desc[UR36][R120.64+0x19], R135 ;  /* 0x000019877800c986 */ /* 0x0003e2000c101124 */
[----:B------:R-:W-:Y:S05]  /*2e50*/  @P5 BRA `(.L_x_70) ;  /* 0x00000000000c5947 */ /* 0x000fea0003800000 */
[----:B------:R-:W3:Y:S02]  /*2e60*/  LDG.E.U8 R169, desc[UR36][R174.64+0x20] ;  /* 0x00002024aea97981 */ /* 0x000ee4000c1e1100 */
[----:B---3--:R-:W-:-:S05]  /*2e70*/  PRMT R171, R169, 0x8880, RZ ;  /* 0x00008880a9ab7816 */ /* 0x008fca00000000ff */
[----:B------:R-:W-:-:S07]  /*2e80*/  IMAD R171, R171, R170, RZ ;  /* 0x000000aaabab7224 */ /* 0x000fce00078e02ff */
.L_x_70:
[----:B------:R-:W-:Y:S05]  /*2e90*/  BSYNC B1 ;  /* 0x0000000000017941 */ /* 0x000fea0003800000 */
.L_x_69:
        /* <DEDUP_REMOVED lines=12> */
.L_x_72:
[----:B------:R-:W-:Y:S05]  /*2f60*/  BSYNC B1 ;  /* 0x0000000000017941 */ /* 0x000fea0003800000 */
.L_x_71:
        /* <DEDUP_REMOVED lines=10> */
.L_x_74:
[----:B------:R-:W-:Y:S05]  /*3010*/  BSYNC B1 ;  /* 0x0000000000017941 */ /* 0x000fea0003800000 */
.L_x_73:
        /* <DEDUP_REMOVED lines=11> */
.L_x_76:
[----:B------:R-:W-:Y:S05]  /*30d0*/  BSYNC B1 ;  /* 0x0000000000017941 */ /* 0x000fea0003800000 */
.L_x_75:
[----:B------:R-:W-:Y:S01]  /*30e0*/  @!P4 IMAD R139, R139, R168, R171 ;  /* 0x000000a88b8bc224 */ /* 0x000fe200078e02ab */
[----:B------:R-:W-:Y:S04]  /*30f0*/  BSSY B1, `(.L_x_77) ;  /* 0x0000006000017945 */ /* 0x000fe80003800000 */
[----:B------:R1:W-:Y:S01]  /*3100*/  @!P4 STG.E.U8 desc[UR36][R120.64+0x21], R139 ;  /* 0x0000218b7800c986 */ /* 0x0003e2000c101124 */
[----:B------:R-:W-:Y:S05]  /*3110*/  @P5 BRA `(.L_x_78) ;  /* 0x00000000000c5947 */ /* 0x000fea0003800000 */
[----:B------:R-:W3:Y:S02]  /*3120*/  LDG.E.U8 R169, desc[UR36][R174.64+0x28] ;  /* 0x00002824aea97981 */ /* 0x000ee4000c1e1100 */
[----:B---3--:R-:W-:-:S05]  /*3130*/  PRMT R171, R169, 0x8880, RZ ;  /* 0x00008880a9ab7816 */ /* 0x008fca00000000ff */
[----:B------:R-:W-:-:S07]  /*3140*/  IMAD R171, R171, R170, RZ ;  /* 0x000000aaabab7224 */ /* 0x000fce00078e02ff */
.L_x_78:
[----:B------:R-:W-:Y:S05]  /*3150*/  BSYNC B1 ;  /* 0x0000000000017941 */ /* 0x000fea0003800000 */
.L_x_77:
        /* <DEDUP_REMOVED lines=12> */
.L_x_80:
[----:B------:R-:W-:Y:S05]  /*3220*/  BSYNC B1 ;  /* 0x0000000000017941 */ /* 0x000fea0003800000 */
.L_x_79:
        /* <DEDUP_REMOVED lines=10> */
.L_x_82:
[----:B------:R-:W-:Y:S05]  /*32d0*/  BSYNC B1 ;  /* 0x0000000000017941 */ /* 0x000fea0003800000 */
.L_x_81:
        /* <DEDUP_REMOVED lines=11> */
.L_x_84:
[----:B------:R-:W-:Y:S05]  /*3390*/  BSYNC B1 ;  /* 0x0000000000017941 */ /* 0x000fea0003800000 */
.L_x_83:
[----:B------:R-:W-:Y:S01]  /*33a0*/  @!P4 IMAD R143, R143, R168, R171 ;  /* 0x000000a88f8fc224 */ /* 0x000fe200078e02ab */
[----:B------:R-:W-:Y:S04]  /*33b0*/  BSSY B1, `(.L_x_85) ;  /* 0x0000006000017945 */ /* 0x000fe80003800000 */
[----:B------:R1:W-:Y:S01]  /*33c0*/  @!P4 STG.E.U8 desc[UR36][R120.64+0x29], R143 ;  /* 0x0000298f7800c986 */ /* 0x0003e2000c101124 */
[----:B------:R-:W-:Y:S05]  /*33d0*/  @P5 BRA `(.L_x_86) ;  /* 0x00000000000c5947 */ /* 0x000fea0003800000 */
[----:B------:R-:W3:Y:S02]  /*33e0*/  LDG.E.U8 R169, desc[UR36][R174.64+0x30] ;  /* 0x00003024aea97981 */ /* 0x000ee4000c1e1100 */
[----:B---3--:R-:W-:-:S05]  /*33f0*/  PRMT R171, R169, 0x8880, RZ ;  /* 0x00008880a9ab7816 */ /* 0x008fca00000000ff */
[----:B------:R-:W-:-:S07]  /*3400*/  IMAD R171, R171, R170, RZ ;  /* 0x000000aaabab7224 */ /* 0x000fce00078e02ff */
.L_x_86:
[----:B------:R-:W-:Y:S05]  /*3410*/  BSYNC B1 ;  /* 0x0000000000017941 */ /* 0x000fea0003800000 */
.L_x_85:
        /* <DEDUP_REMOVED lines=12> */
.L_x_88:
[----:B------:R-:W-:Y:S05]  /*34e0*/  BSYNC B1 ;  /* 0x0000000000017941 */ /* 0x000fea0003800000 */
.L_x_87:
        /* <DEDUP_REMOVED lines=10> */
.L_x_90:
[----:B------:R-:W-:Y:S05]  /*3590*/  BSYNC B1 ;  /* 0x0000000000017941 */ /* 0x000fea0003800000 */
.L_x_89:
        /* <DEDUP_REMOVED lines=11> */
.L_x_92:
[----:B------:R-:W-:Y:S05]  /*3650*/  BSYNC B1 ;  /* 0x0000000000017941 */ /* 0x000fea0003800000 */
.L_x_91:
[----:B------:R-:W-:Y:S01]  /*3660*/  @!P4 IMAD R147, R147, R168, R171 ;  /* 0x000000a89393c224 */ /* 0x000fe200078e02ab */
[----:B------:R-:W-:Y:S04]  /*3670*/  BSSY B1, `(.L_x_93) ;  /* 0x0000006000017945 */ /* 0x000fe80003800000 */
[----:B------:R1:W-:Y:S01]  /*3680*/  @!P4 STG.E.U8 desc[UR36][R120.64+0x31], R147 ;  /* 0x000031937800c986 */ /* 0x0003e2000c101124 */
[----:B------:R-:W-:Y:S05]  /*3690*/  @P5 BRA `(.L_x_94) ;  /* 0x00000000000c5947 */ /* 0x000fea0003800000 */
[----:B------:R-:W3:Y:S02]  /*36a0*/  LDG.E.U8 R169, desc[UR36][R174.64+0x38] ;  /* 0x00003824aea97981 */ /* 0x000ee4000c1e1100 */
[----:B---3--:R-:W-:-:S05]  /*36b0*/  PRMT R171, R169, 0x8880, RZ ;  /* 0x00008880a9ab7816 */ /* 0x008fca00000000ff */
[----:B------:R-:W-:-:S07]  /*36c0*/  IMAD R171, R171, R170, RZ ;  /* 0x000000aaabab7224 */ /* 0x000fce00078e02ff */
.L_x_94:
[----:B------:R-:W-:Y:S05]  /*36d0*/  BSYNC B1 ;  /* 0x0000000000017941 */ /* 0x000fea0003800000 */
.L_x_93:
        /* <DEDUP_REMOVED lines=12> */
.L_x_96:
[----:B------:R-:W-:Y:S05]  /*37a0*/  BSYNC B1 ;  /* 0x0000000000017941 */ /* 0x000fea0003800000 */
.L_x_95:
        /* <DEDUP_REMOVED lines=10> */
.L_x_98:
[----:B------:R-:W-:Y:S05]  /*3850*/  BSYNC B1 ;  /* 0x0000000000017941 */ /* 0x000fea0003800000 */
.L_x_97:
        /* <DEDUP_REMOVED lines=11> */
.L_x_100:
[----:B------:R-:W-:Y:S05]  /*3910*/  BSYNC B1 ;  /* 0x0000000000017941 */ /* 0x000fea0003800000 */
.L_x_99:
[----:B------:R-:W-:Y:S01]  /*3920*/  @!P4 IMAD R151, R151, R168, R171 ;  /* 0x000000a89797c224 */ /* 0x000fe200078e02ab */
[----:B------:R-:W-:Y:S04]  /*3930*/  BSSY B1, `(.L_x_101) ;  /* 0x0000006000017945 */ /* 0x000fe80003800000 */
[----:B------:R1:W-:Y:S01]  /*3940*/  @!P4 STG.E.U8 desc[UR36][R120.64+0x39], R151 ;  /* 0x000039977800c986 */ /* 0x0003e2000c101124 */
[----:B------:R-:W-:Y:S05]  /*3950*/  @P5 BRA `(.L_x_102) ;  /* 0x00000000000c5947 */ /* 0x000fea0003800000 */
[----:B------:R-:W3:Y:S02]  /*3960*/  LDG.E.U8 R169, desc[UR36][R174.64+0x40] ;  /* 0x00004024aea97981 */ /* 0x000ee4000c1e1100 */
[----:B---3--:R-:W-:-:S05]  /*3970*/  PRMT R171, R169, 0x8880, RZ ;  /* 0x00008880a9ab7816 */ /* 0x008fca00000000ff */
[----:B------:R-:W-:-:S07]  /*3980*/  IMAD R171, R171, R170, RZ ;  /* 0x000000aaabab7224 */ /* 0x000fce00078e02ff */
.L_x_102:
[----:B------:R-:W-:Y:S05]  /*3990*/  BSYNC B1 ;  /* 0x0000000000017941 */ /* 0x000fea0003800000 */
.L_x_101:
        /* <DEDUP_REMOVED lines=12> */
.L_x_104:
[----:B------:R-:W-:Y:S05]  /*3a60*/  BSYNC B1 ;  /* 0x0000000000017941 */ /* 0x000fea0003800000 */
.L_x_103:
        /* <DEDUP_REMOVED lines=10> */
.L_x_106:
[----:B------:R-:W-:Y:S05]  /*3b10*/  BSYNC B1 ;  /* 0x0000000000017941 */ /* 0x000fea0003800000 */
.L_x_105:
        /* <DEDUP_REMOVED lines=11> */
.L_x_108:
[----:B------:R-:W-:Y:S05]  /*3bd0*/  BSYNC B1 ;  /* 0x0000000000017941 */ /* 0x000fea0003800000 */
.L_x_107:
[----:B------:R-:W-:Y:S01]  /*3be0*/  @!P4 IMAD R155, R155, R168, R171 ;  /* 0x000000a89b9bc224 */ /* 0x000fe200078e02ab */
[----:B------:R-:W-:Y:S04]  /*3bf0*/  BSSY B1, `(.L_x_109) ;  /* 0x0000006000017945 */ /* 0x000fe80003800000 */
[----:B------:R1:W-:Y:S01]  /*3c00*/  @!P4 STG.E.U8 desc[UR36][R120.64+0x41], R155 ;  /* 0x0000419b7800c986 */ /* 0x0003e2000c101124 */
[----:B------:R-:W-:Y:S05]  /*3c10*/  @P5 BRA `(.L_x_110) ;  /* 0x00000000000c5947 */ /* 0x000fea0003800000 */
[----:B------:R-:W3:Y:S02]  /*3c20*/  LDG.E.U8 R169, desc[UR36][R174.64+0x48] ;  /* 0x00004824aea97981 */ /* 0x000ee4000c1e1100 */
[----:B---3--:R-:W-:-:S05]  /*3c30*/  PRMT R171, R169, 0x8880, RZ ;  /* 0x00008880a9ab7816 */ /* 0x008fca00000000ff */
[----:B------:R-:W-:-:S07]  /*3c40*/  IMAD R171, R171, R170, RZ ;  /* 0x000000aaabab7224 */ /* 0x000fce00078e02ff */
.L_x_110:
[----:B------:R-:W-:Y:S05]  /*3c50*/  BSYNC B1 ;  /* 0x0000000000017941 */ /* 0x000fea0003800000 */
.L_x_109:
        /* <DEDUP_REMOVED lines=12> */
.L_x_112:
[----:B------:R-:W-:Y:S05]  /*3d20*/  BSYNC B1 ;  /* 0x0000000000017941 */ /* 0x000fea0003800000 */
.L_x_111:
        /* <DEDUP_REMOVED lines=10> */
.L_x_114:
[----:B------:R-:W-:Y:S05]  /*3dd0*/  BSYNC B1 ;  /* 0x0000000000017941 */ /* 0x000fea0003800000 */
.L_x_113:
        /* <DEDUP_REMOVED lines=11> */
.L_x_116:
[----:B------:R-:W-:Y:S05]  /*3e90*/  BSYNC B1 ;  /* 0x0000000000017941 */ /* 0x000fea0003800000 */
.L_x_115:
[----:B------:R-:W-:Y:S01]  /*3ea0*/  @!P2 IMAD R159, R159, R168, R171 ;  /* 0x000000a89f9fa224 */ /* 0x000fe200078e02ab */
[----:B------:R-:W-:Y:S04]  /*3eb0*/  BSSY B1, `(.L_x_117) ;  /* 0x0000006000017945 */ /* 0x000fe80003800000 */
[----:B------:R1:W-:Y:S01]  /*3ec0*/  @!P2 STG.E.U8 desc[UR36][R120.64+0x49], R159 ;  /* 0x0000499f7800a986 */ /* 0x0003e2000c101124 */
[----:B------:R-:W-:Y:S05]  /*3ed0*/  @P5 BRA `(.L_x_118) ;  /* 0x00000000000c5947 */ /* 0x000fea0003800000 */
[----:B------:R-:W3:Y:S02]  /*3ee0*/  LDG.E.U8 R169, desc[UR36][R174.64+0x50] ;  /* 0x00005024aea97981 */ /* 0x000ee4000c1e1100 */
[----:B---3--:R-:W-:-:S05]  /*3ef0*/  PRMT R171, R169, 0x8880, RZ ;  /* 0x00008880a9ab7816 */ /* 0x008fca00000000ff */
[----:B------:R-:W-:-:S07]  /*3f00*/  IMAD R171, R171, R170, RZ ;  /* 0x000000aaabab7224 */ /* 0x000fce00078e02ff */
.L_x_118:
[----:B------:R-:W-:Y:S05]  /*3f10*/  BSYNC B1 ;  /* 0x0000000000017941 */ /* 0x000fea0003800000 */
.L_x_117:
        /* <DEDUP_REMOVED lines=12> */
.L_x_120:
[----:B------:R-:W-:Y:S05]  /*3fe0*/  BSYNC B1 ;  /* 0x0000000000017941 */ /* 0x000fea0003800000 */
.L_x_119:
        /* <DEDUP_REMOVED lines=10> */
.L_x_122:
[----:B------:R-:W-:Y:S05]  /*4090*/  BSYNC B1 ;  /* 0x0000000000017941 */ /* 0x000fea0003800000 */
.L_x_121:
[----:B------:R-:W-:Y:S01]  /*40a0*/  @!P4 IMAD R125, R162, R168, R171 ;  /* 0x000000a8a27dc224 */ /* 0x000fe200078e02ab */
[----:B-1----:R-:W-:Y:S01]  /*40b0*/  @!P2 IADD3 R120, P5, R172, UR41, RZ ;  /* 0x00000029ac78ac10 */ /* 0x002fe2000ffbe0ff */
[----:B------:R-:W-:Y:S01]  /*40c0*/  BSSY B1, `(.L_x_123) ;  /* 0x000000c000017945 */ /* 0x000fe20003800000 */
[----:B------:R-:W-:Y:S02]  /*40d0*/  IADD3 R127, P3, R7, 0x80, RZ ;  /* 0x00000080077f7810 */ /* 0x000fe40007f7e0ff */
[----:B------:R1:W-:Y:S01]  /*40e0*/  @!P4 STG.E.U8 desc[UR36][R122.64+0x50], R125 ;  /* 0x0000507d7a00c986 */ /* 0x0003e2000c101124 */
[----:B------:R-:W-:Y:S02]  /*40f0*/  @!P2 IADD3.X R121, R173, UR40, RZ, P5, !PT ;  /* 0x00000028ad79ac10 */ /* 0x000fe4000affe4ff */
[C---:B------:R-:W-:Y:S02]  /*4100*/  ISETP.LT.OR P4, PT, R3.reuse, 0x59, !P0 ;  /* 0x000000590300780c */ /* 0x040fe40004781670 */
[----:B------:R-:W-:-:S02]  /*4110*/  ISETP.LT.OR P5, PT, R3, 0x59, !P1 ;  /* 0x000000590300780c */ /* 0x000fc40004fa1670 */
[C---:B------:R-:W-:Y:S02]  /*4120*/  ISETP.LT.OR P0, PT, R3.reuse, 0x5a, !P0 ;  /* 0x0000005a0300780c */ /* 0x040fe40004701670 */
[----:B------:R-:W-:Y:S01]  /*4130*/  ISETP.LT.OR P1, PT, R3, 0x5a, !P1 ;  /* 0x0000005a0300780c */ /* 0x000fe20004f21670 */
[----:B------:R-:W-:-:S12]  /*4140*/  @P2 BRA `(.L_x_124) ;  /* 0x00000000000c2947 */ /* 0x000fd80003800000 */
[----:B------:R-:W2:Y:S02]  /*4150*/  LDG.E.U8 R169, desc[UR36][R176.64+0x51] ;  /* 0x00005124b0a97981 */ /* 0x000ea4000c1e1100 */
[----:B--2---:R-:W-:-:S05]  /*4160*/  PRMT R171, R169, 0x8880, RZ ;  /* 0x00008880a9ab7816 */ /* 0x004fca00000000ff */
[----:B------:R-:W-:-:S07]  /*4170*/  IMAD R171, R171, R170, RZ ;  /* 0x000000aaabab7224 */ /* 0x000fce00078e02ff */
.L_x_124:
[----:B------:R-:W-:Y:S05]  /*4180*/  BSYNC B1 ;  /* 0x0000000000017941 */ /* 0x000fea0003800000 */
.L_x_123:
[----:B------:R-:W-:Y:S01]  /*4190*/  @!P2 IMAD R163, R163, R168, R171 ;  /* 0x000000a8a3a3a224 */ /* 0x000fe200078e02ab */
[----:B------:R-:W-:Y:S04]  /*41a0*/  BSSY B1, `(.L_x_125) ;  /* 0x0000006000017945 */ /* 0x000fe80003800000 */
[----:B------:R2:W-:Y:S01]  /*41b0*/  @!P2 STG.E.U8 desc[UR36][R120.64+0x51], R163 ;  /* 0x000051a37800a986 */ /* 0x0005e2000c101124 */
[----:B------:R-:W-:Y:S05]  /*41c0*/  @P4 BRA `(.L_x_126) ;  /* 0x00000000000c4947 */ /* 0x000fea0003800000 */
[----:B------:R-:W3:Y:S02]  /*41d0*/  LDG.E.U8 R169, desc[UR36][R174.64+0x58] ;  /* 0x00005824aea97981 */ /* 0x000ee4000c1e1100 */
[----:B---3--:R-:W-:-:S05]  /*41e0*/  PRMT R171, R169, 0x8880, RZ ;  /* 0x00008880a9ab7816 */ /* 0x008fca00000000ff */
[----:B------:R-:W-:-:S07]  /*41f0*/  IMAD R171, R171, R170, RZ ;  /* 0x000000aaabab7224 */ /* 0x000fce00078e02ff */
.L_x_126:
[----:B------:R-:W-:Y:S05]  /*4200*/  BSYNC B1 ;  /* 0x0000000000017941 */ /* 0x000fea0003800000 */
.L_x_125:
[----:B-1----:R-:W-:Y:S01]  /*4210*/  @!P4 IMAD R123, R164, R168, R171 ;  /* 0x000000a8a47bc224 */ /* 0x002fe200078e02ab */
[----:B------:R-:W-:Y:S01]  /*4220*/  BSSY B1, `(.L_x_127) ;  /* 0x0000008000017945 */ /* 0x000fe20003800000 */
[----:B--2---:R-:W-:Y:S02]  /*4230*/  @!P4 IMAD.MOV.U32 R120, RZ, RZ, R172 ;  /* 0x000000ffff78c224 */ /* 0x004fe400078e00ac */
[----:B------:R-:W-:-:S05]  /*4240*/  @!P4 IMAD.MOV.U32 R121, RZ, RZ, R173 ;  /* 0x000000ffff79c224 */ /* 0x000fca00078e00ad */
[----:B------:R1:W-:Y:S01]  /*4250*/  @!P4 STG.E.U8 desc[UR36][R120.64+0x58], R123 ;  /* 0x0000587b7800c986 */ /* 0x0003e2000c101124 */
[----:B------:R-:W-:Y:S05]  /*4260*/  @P0 BRA `(.L_x_128) ;  /* 0x00000000000c0947 */ /* 0x000fea0003800000 */
[----:B------:R-:W2:Y:S02]  /*4270*/  LDG.E.U8 R169, desc[UR36][R174.64+0x59] ;  /* 0x00005924aea97981 */ /* 0x000ea4000c1e1100 */
[----:B--2---:R-:W-:-:S05]  /*4280*/  PRMT R171, R169, 0x8880, RZ ;  /* 0x00008880a9ab7816 */ /* 0x004fca00000000ff */
[----:B------:R-:W-:-:S07]  /*4290*/  IMAD R171, R171, R170, RZ ;  /* 0x000000aaabab7224 */ /* 0x000fce00078e02ff */
.L_x_128:
[----:B------:R-:W-:Y:S05]  /*42a0*/  BSYNC B1 ;  /* 0x0000000000017941 */ /* 0x000fea0003800000 */
.L_x_127:
[----:B-1----:R-:W-:Y:S01]  /*42b0*/  IMAD.X R121, RZ, RZ, R11, P3 ;  /* 0x000000ffff797224 */ /* 0x002fe200018e060b */
[C---:B------:R-:W-:Y:S01]  /*42c0*/  @!P5 IADD3 R124, P2, R172.reuse, UR41, RZ ;  /* 0x00000029ac7cdc10 */ /* 0x040fe2000ff5e0ff */
[----:B------:R-:W-:Y:S01]  /*42d0*/  @!P0 IMAD R165, R165, R168, R171 ;  /* 0x000000a8a5a58224 */ /* 0x000fe200078e02ab */
[----:B------:R-:W-:Y:S01]  /*42e0*/  BSSY B1, `(.L_x_129) ;  /* 0x000000b000017945 */ /* 0x000fe20003800000 */
[----:B------:R-:W-:Y:S01]  /*42f0*/  IMAD R122, R121, R12, RZ ;  /* 0x0000000c797a7224 */ /* 0x000fe200078e02ff */
[----:B------:R-:W-:Y:S01]  /*4300*/  @!P1 IADD3 R126, P3, R172, UR41, RZ ;  /* 0x00000029ac7e9c10 */ /* 0x000fe2000ff7e0ff */
[----:B------:R-:W-:Y:S01]  /*4310*/  @!P0 IMAD.MOV.U32 R120, RZ, RZ, R172 ;  /* 0x000000ffff788224 */ /* 0x000fe200078e00ac */
[----:B------:R-:W-:Y:S01]  /*4320*/  @!P5 IADD3.X R125, R173, UR40, RZ, P2, !PT ;  /* 0x00000028ad7ddc10 */ /* 0x000fe200097fe4ff */
[----:B------:R-:W-:-:S05]  /*4330*/  @!P0 IMAD.MOV.U32 R121, RZ, RZ, R173 ;  /* 0x000000ffff798224 */ /* 0x000fca00078e00ad */
[----:B------:R1:W-:Y:S01]  /*4340*/  @!P0 STG.E.U8 desc[UR36][R120.64+0x59], R165 ;  /* 0x000059a578008986 */ /* 0x0003e2000c101124 */
[----:B------:R-:W-:Y:S05]  /*4350*/  @P5 BRA `(.L_x_130) ;  /* 0x00000000000c5947 */ /* 0x000fea0003800000 */
[----:B------:R-:W2:Y:S02]  /*4360*/  LDG.E.U8 R169, desc[UR36][R176.64+0x58] ;  /* 0x00005824b0a97981 */ /* 0x000ea4000c1e1100 */
[----:B--2---:R-:W-:-:S05]  /*4370*/  PRMT R171, R169, 0x8880, RZ ;  /* 0x00008880a9ab7816 */ /* 0x004fca00000000ff */
[----:B------:R-:W-:-:S07]  /*4380*/  IMAD R171, R171, R170, RZ ;  /* 0x000000aaabab7224 */ /* 0x000fce00078e02ff */
.L_x_130:
[----:B------:R-:W-:Y:S05]  /*4390*/  BSYNC B1 ;  /* 0x0000000000017941 */ /* 0x000fea0003800000 */
.L_x_129:
[----:B------:R-:W-:Y:S01]  /*43a0*/  @!P5 IMAD R129, R166, R168, R171 ;  /* 0x000000a8a681d224 */ /* 0x000fe200078e02ab */
[----:B------:R-:W-:Y:S01]  /*43b0*/  BSSY B1, `(.L_x_131) ;  /* 0x0000009000017945 */ /* 0x000fe20003800000 */
[C---:B------:R-:W-:Y:S02]  /*43c0*/  IMAD R131, R127.reuse, R13, R122 ;  /* 0x0000000d7f837224 */ /* 0x040fe400078e027a */
[CC--:B------:R-:W-:Y:S01]  /*43d0*/  IMAD.WIDE.U32 R122, R127.reuse, R12.reuse, R22 ;  /* 0x0000000c7f7a7225 */ /* 0x0c0fe200078e0016 */
[----:B------:R2:W-:Y:S03]  /*43e0*/  @!P5 STG.E.U8 desc[UR36][R124.64+0x58], R129 ;  /* 0x000058817c00d986 */ /* 0x0005e6000c101124 */
[----:B-1----:R-:W-:Y:S01]  /*43f0*/  IMAD.WIDE.U32 R120, R127, R12, R14 ;  /* 0x0000000c7f787225 */ /* 0x002fe200078e000e */
[----:B------:R-:W-:Y:S06]  /*4400*/  @P1 BRA `(.L_x_132) ;  /* 0x00000000000c1947 */ /* 0x000fec0003800000 */
[----:B------:R-:W3:Y:S02]  /*4410*/  LDG.E.U8 R169, desc[UR36][R176.64+0x59] ;  /* 0x00005924b0a97981 */ /* 0x000ee4000c1e1100 */
[----:B---3--:R-:W-:-:S05]  /*4420*/  PRMT R171, R169, 0x8880, RZ ;  /* 0x00008880a9ab7816 */ /* 0x008fca00000000ff */
[----:B------:R-:W-:-:S07]  /*4430*/  IMAD R171, R171, R170, RZ ;  /* 0x000000aaabab7224 */ /* 0x000fce00078e02ff */
.L_x_132:
[----:B------:R-:W-:Y:S05]  /*4440*/  BSYNC B1 ;  /* 0x0000000000017941 */ /* 0x000fea0003800000 */
.L_x_131:
[----:B------:R-:W-:Y:S01]  /*4450*/  @!P1 IMAD R167, R167, R168, R171 ;  /* 0x000000a8a7a79224 */ /* 0x000fe200078e02ab */
[----:B------:R-:W-:Y:S01]  /*4460*/  @!P1 IADD3.X R127, R173, UR40, RZ, P3, !PT ;  /* 0x00000028ad7f9c10 */ /* 0x000fe20009ffe4ff */
[----:B------:R-:W-:Y:S01]  /*4470*/  IMAD.IADD R123, R131, 0x1, R123 ;  /* 0x00000001837b7824 */ /* 0x000fe200078e027b */
[----:B------:R-:W-:Y:S01]  /*4480*/  ISETP.GE.AND P4, PT, R6, 0x81, PT ;  /* 0x000000810600780c */ /* 0x000fe20003f86270 */
[----:B------:R-:W-:Y:S01]  /*4490*/  BSSY B1, `(.L_x_133) ;  /* 0x0000011000017945 */ /* 0x000fe20003800000 */
[-C--:B------:R-:W-:Y:S01]  /*44a0*/  IADD3 R120, P0, R120, R8.reuse, RZ ;  /* 0x0000000878787210 */ /* 0x080fe20007f1e0ff */
[----:B------:R1:W-:Y:S01]  /*44b0*/  @!P1 STG.E.U8 desc[UR36][R126.64+0x59], R167 ;  /* 0x000059a77e009986 */ /* 0x0003e2000c101124 */
[----:B------:R-:W-:Y:S02]  /*44c0*/  ISETP.LT.OR P1, PT, R3, 0x1, !P4 ;  /* 0x000000010300780c */ /* 0x000fe40006721670 */
[----:B------:R-:W-:Y:S02]  /*44d0*/  IADD3 R122, P2, P3, R20, R8, R122 ;  /* 0x00000008147a7210 */ /* 0x000fe40007b5e07a */
[----:B------:R-:W-:-:S02]  /*44e0*/  IADD3.X R121, R9, R121, R131, P0, !PT ;  /* 0x0000007909797210 */ /* 0x000fc400007fe483 */
[----:B--2---:R-:W-:Y:S02]  /*44f0*/  LEA R124, P5, R4, R172, 0x7 ;  /* 0x000000ac047c7211 */ /* 0x004fe400078a38ff */
[----:B------:R-:W-:Y:S02]  /*4500*/  ISETP.GE.AND P0, PT, R6, 0x89, PT ;  /* 0x000000890600780c */ /* 0x000fe40003f06270 */
[----:B------:R-:W-:Y:S02]  /*4510*/  IADD3.X R123, R15, R9, R123, P2, P3 ;  /* 0x000000090f7b7210 */ /* 0x000fe400017e647b */
[----:B------:R-:W-:Y:S02]  /*4520*/  LEA.HI.X R125, R4, R173, R5, 0x7, P5 ;  /* 0x000000ad047d7211 */ /* 0x000fe400028f3c05 */
[C---:B------:R-:W-:Y:S02]  /*4530*/  ISETP.LT.OR P3, PT, R3.reuse, 0x2, !P4 ;  /* 0x000000020300780c */ /* 0x040fe40006761670 */
[----:B------:R-:W-:-:S02]  /*4540*/  ISETP.LT.OR P2, PT, R3, 0x1, !P0 ;  /* 0x000000010300780c */ /* 0x000fc40004741670 */
[----:B------:R-:W-:Y:S01]  /*4550*/  ISETP.LT.OR P5, PT, R3, 0x2, !P0 ;  /* 0x000000020300780c */ /* 0x000fe200047a1670 */
[----:B-1----:R-:W-:-:S12]  /*4560*/  @P1 BRA `(.L_x_134) ;  /* 0x00000000000c1947 */ /* 0x002fd80003800000 */
[----:B------:R-:W2:Y:S02]  /*4570*/  LDG.E.U8 R169, desc[UR36][R120.64] ;  /* 0x0000002478a97981 */ /* 0x000ea4000c1e1100 */
[----:B--2---:R-:W-:-:S05]  /*4580*/  PRMT R171, R169, 0x8880, RZ ;  /* 0x00008880a9ab7816 */ /* 0x004fca00000000ff */
[----:B------:R-:W-:-:S07]  /*4590*/  IMAD R171, R171, R170, RZ ;  /* 0x000000aaabab7224 */ /* 0x000fce00078e02ff */
.L_x_134:
[----:B------:R-:W-:Y:S05]  /*45a0*/  BSYNC B1 ;  /* 0x0000000000017941 */ /* 0x000fea0003800000 */
.L_x_133:
[----:B------:R-:W-:Y:S01]  /*45b0*/  @!P1 IMAD R127, R72, R168, R171 ;  /* 0x000000a8487f9224 */ /* 0x000fe200078e02ab */
[----:B------:R-:W-:Y:S04]  /*45c0*/  BSSY B1, `(.L_x_135) ;  /* 0x0000006000017945 */ /* 0x000fe80003800000 */
[----:B------:R1:W-:Y:S01]  /*45d0*/  @!P1 STG.E.U8 desc[UR36][R124.64], R127 ;  /* 0x0000007f7c009986 */ /* 0x0003e2000c101124 */
[----:B------:R-:W-:Y:S05]  /*45e0*/  @P3 BRA `(.L_x_136) ;  /* 0x00000000000c3947 */ /* 0x000fea0003800000 */
[----:B------:R-:W2:Y:S02]  /*45f0*/  LDG.E.U8 R169, desc[UR36][R120.64+0x1] ;  /* 0x0000012478a97981 */ /* 0x000ea4000c1e1100 */
[----:B--2---:R-:W-:-:S05]  /*4600*/  PRMT R171, R169, 0x8880, RZ ;  /* 0x00008880a9ab7816 */ /* 0x004fca00000000ff */
[----:B------:R-:W-:-:S07]  /*4610*/  IMAD R171, R171, R170, RZ ;  /* 0x000000aaabab7224 */ /* 0x000fce00078e02ff */
.L_x_136:
[----:B------:R-:W-:Y:S05]  /*4620*/  BSYNC B1 ;  /* 0x0000000000017941 */ /* 0x000fea0003800000 */
.L_x_135:
[----:B-1----:R-:W-:Y:S01]  /*4630*/  @!P3 IMAD R127, R73, R168, R171 ;  /* 0x000000a8497fb224 */ /* 0x002fe200078e02ab */
[----:B------:R-:W-:Y:S01]  /*4640*/  BSSY B1, `(.L_x_137) ;  /* 0x0000009000017945 */ /* 0x000fe20003800000 */
[----:B------:R-:W-:-:S03]  /*4650*/  @!P5 IADD3 R126, P1, R124, UR41, RZ ;  /* 0x000000297c7edc10 */ /* 0x000fc6000ff3e0ff */
[----:B------:R1:W-:Y:S01]  /*4660*/  @!P3 STG.E.U8 desc[UR36][R124.64+0x1], R127 ;  /* 0x0000017f7c00b986 */ /* 0x0003e2000c101124 */
[----:B------:R-:W-:-:S04]  /*4670*/  @!P2 IADD3 R72, P3, R124, UR41, RZ ;  /* 0x000000297c48ac10 */ /* 0x000fc8000ff7e0ff */
[----:B------:R-:W-:Y:S01]  /*4680*/  @!P2 IADD3.X R73, R125, UR40, RZ, P3, !PT ;  /* 0x000000287d49ac10 */ /* 0x000fe20009ffe4ff */
[----:B------:R-:W-:Y:S08]  /*4690*/  @P2 BRA `(.L_x_138) ;  /* 0x00000000000c2947 */ /* 0x000ff00003800000 */
[----:B------:R-:W2:Y:S02]  /*46a0*/  LDG.E.U8 R169, desc[UR36][R122.64] ;  /* 0x000000247aa97981 */ /* 0x000ea4000c1e1100 */
[----:B--2---:R-:W-:-:S05]  /*46b0*/  PRMT R171, R169, 0x8880, RZ ;  /* 0x00008880a9ab7816 */ /* 0x004fca00000000ff */
[----:B------:R-:W-:-:S07]  /*46c0*/  IMAD R171, R171, R170, RZ ;  /* 0x000000aaabab7224 */ /* 0x000fce00078e02ff */
.L_x_138:
[----:B------:R-:W-:Y:S05]  /*46d0*/  BSYNC B1 ;  /* 0x0000000000017941 */ /* 0x000fea0003800000 */
.L_x_137:
[----:B------:R-:W-:Y:S01]  /*46e0*/  @!P2 IMAD R129, R74, R168, R171 ;  /* 0x000000a84a81a224 */ /* 0x000fe200078e02ab */
[----:B------:R-:W-:Y:S01]  /*46f0*/  BSSY B1, `(.L_x_139) ;  /* 0x0000007000017945 */ /* 0x000fe20003800000 */
[----:B-1----:R-:W-:-:S03]  /*4700*/  @!P5 IADD3.X R127, R125, UR40, RZ, P1, !PT ;  /* 0x000000287d7fdc10 */ /* 0x002fc60008ffe4ff */
[----:B------:R1:W-:Y:S01]  /*4710*/  @!P2 STG.E.U8 desc[UR36][R72.64], R129 ;  /* 0x000000814800a986 */ /* 0x0003e2000c101124 */
[----:B------:R-:W-:Y:S05]  /*4720*/  @P5 BRA `(.L_x_140) ;  /* 0x00000000000c5947 */ /* 0x000fea0003800000 */
[----:B------:R-:W2:Y:S02]  /*4730*/  LDG.E.U8 R169, desc[UR36][R122.64+0x1] ;  /* 0x000001247aa97981 */ /* 0x000ea4000c1e1100 */
[----:B--2---:R-:W-:-:S05]  /*4740*/  PRMT R171, R169, 0x8880, RZ ;  /* 0x00008880a9ab7816 */ /* 0x004fca00000000ff */
[----:B------:R-:W-:-:S07]  /*4750*/  IMAD R171, R171, R170, RZ ;  /* 0x000000aaabab7224 */ /* 0x000fce00078e02ff */
.L_x_140:
[----:B------:R-:W-:Y:S05]  /*4760*/  BSYNC B1 ;  /* 0x0000000000017941 */ /* 0x000fea0003800000 */
.L_x_139:
[----:B------:R-:W-:Y:S01]  /*4770*/  ISETP.LT.OR P3, PT, R3, 0x9, !P4 ;  /* 0x000000090300780c */ /* 0x000fe20006761670 */
[----:B------:R-:W-:Y:S01]  /*4780*/  @!P5 IMAD R75, R75, R168, R171 ;  /* 0x000000a84b4bd224 */ /* 0x000fe200078e02ab */
[----:B------:R-:W-:Y:S01]  /*4790*/  BSSY B1, `(.L_x_141) ;  /* 0x0000009000017945 */ /* 0x000fe20003800000 */
[C---:B------:R-:W-:Y:S02]  /*47a0*/  ISETP.LT.OR P2, PT, R3.reuse, 0xa, !P4 ;  /* 0x0000000a0300780c */ /* 0x040fe40006741670 */
[C---:B------:R-:W-:Y:S01]  /*47b0*/  ISETP.LT.OR P1, PT, R3.reuse, 0xa, !P0 ;  /* 0x0000000a0300780c */ /* 0x040fe20004721670 */
[----:B------:R2:W-:Y:S01]  /*47c0*/  @!P5 STG.E.U8 desc[UR36][R126.64+0x1], R75 ;  /* 0x0000014b7e00d986 */ /* 0x0005e2000c101124 */
[----:B------:R-:W-:-:S06]  /*47d0*/  ISETP.LT.OR P5, PT, R3, 0x9, !P0 ;  /* 0x000000090300780c */ /* 0x000fcc00047a1670 */
[----:B------:R-:W-:Y:S07]  /*47e0*/  @P3 BRA `(.L_x_142) ;  /* 0x00000000000c3947 */ /* 0x000fee0003800000 */
[----:B------:R-:W3:Y:S02]  /*47f0*/  LDG.E.U8 R169, desc[UR36][R120.64+0x8] ;  /* 0x0000082478a97981 */ /* 0x000ee4000c1e1100 */
[----:B---3--:R-:W-:-:S05]  /*4800*/  PRMT R171, R169, 0x8880, RZ ;  /* 0x00008880a9ab7816 */ /* 0x008fca00000000ff */
[----:B------:R-:W-:-:S07]  /*4810*/  IMAD R171, R171, R170, RZ ;  /* 0x000000aaabab7224 */ /* 0x000fce00078e02ff */
.L_x_142:
[----:B------:R-:W-:Y:S05]  /*4820*/  BSYNC B1 ;  /* 0x0000000000017941 */ /* 0x000fea0003800000 */
.L_x_141:
[----:B--2---:R-:W-:Y:S01]  /*4830*/  @!P3 IMAD R75, R76, R168, R171 ;  /* 0x000000a84c4bb224 */ /* 0x004fe200078e02ab */
[----:B------:R-:W-:Y:S01]  /*4840*/  BSSY B1, `(.L_x_143) ;  /* 0x0000008000017945 */ /* 0x000fe20003800000 */
[----:B-1----:R-:W-:Y:S02]  /*4850*/  @!P3 IMAD.MOV.U32 R72, RZ, RZ, R124 ;  /* 0x000000ffff48b224 */ /* 0x002fe400078e007c */
[----:B------:R-:W-:-:S05]  /*4860*/  @!P3 IMAD.MOV.U32 R73, RZ, RZ, R125 ;  /* 0x000000ffff49b224 */ /* 0x000fca00078e007d */
[----:B------:R1:W-:Y:S01]  /*4870*/  @!P3 STG.E.U8 desc[UR36][R72.64+0x8], R75 ;  /* 0x0000084b4800b986 */ /* 0x0003e2000c101124 */
[----:B------:R-:W-:Y:S05]  /*4880*/  @P2 BRA `(.L_x_144) ;  /* 0x00000000000c2947 */ /* 0x000fea0003800000 */
[----:B------:R-:W2:Y:S02]  /*4890*/  LDG.E.U8 R169, desc[UR36][R120.64+0x9] ;  /* 0x0000092478a97981 */ /* 0x000ea4000c1e1100 */
[----:B--2---:R-:W-:-:S05]  /*48a0*/  PRMT R171, R169, 0x8880, RZ ;  /* 0x00008880a9ab7816 */ /* 0x004fca00000000ff */
[----:B------:R-:W-:-:S07]  /*48b0*/  IMAD R171, R171, R170, RZ ;  /* 0x000000aaabab7224 */ /* 0x000fce00078e02ff */
.L_x_144:
[----:B------:R-:W-:Y:S05]  /*48c0*/  BSYNC B1 ;  /* 0x0000000000017941 */ /* 0x000fea0003800000 */
.L_x_143:
[----:B------:R-:W-:Y:S01]  /*48d0*/  @!P2 IMAD R77, R77, R168, R171 ;  /* 0x000000a84d4da224 */ /* 0x000fe200078e02ab */
[----:B------:R-:W-:Y:S01]  /*48e0*/  BSSY B1, `(.L_x_145) ;  /* 0x000000b000017945 */ /* 0x000fe20003800000 */
[----:B-1----:R-:W-:Y:S01]  /*48f0*/  @!P2 IMAD.MOV.U32 R72, RZ, RZ, R124 ;  /* 0x000000ffff48a224 */ /* 0x002fe200078e007c */
[----:B------:R-:W-:Y:S01]  /*4900*/  @!P1 IADD3 R76, P3, R124, UR41, RZ ;  /* 0x000000297c4c9c10 */ /* 0x000fe2000ff7e0ff */
[----:B------:R-:W-:-:S05]  /*4910*/  @!P2 IMAD.MOV.U32 R73, RZ, RZ, R125 ;  /* 0x000000ffff49a224 */ /* 0x000fca00078e007d */
[----:B------:R1:W-:Y:S01]  /*4920*/  @!P2 STG.E.U8 desc[UR36][R72.64+0x9], R77 ;  /* 0x0000094d4800a986 */ /* 0x0003e2000c101124 */
[----:B------:R-:W-:-:S04]  /*4930*/  @!P5 IADD3 R74, P2, R124, UR41, RZ ;  /* 0x000000297c4adc10 */ /* 0x000fc8000ff5e0ff */
[----:B------:R-:W-:Y:S01]  /*4940*/  @!P5 IADD3.X R75, R125, UR40, RZ, P2, !PT ;  /* 0x000000287d4bdc10 */ /* 0x000fe200097fe4ff */
[----:B------:R-:W-:Y:S08]  /*4950*/  @P5 BRA `(.L_x_146) ;  /* 0x00000000000c5947 */ /* 0x000ff00003800000 */
[----:B------:R-:W2:Y:S02]  /*4960*/  LDG.E.U8 R169, desc[UR36][R122.64+0x8] ;  /* 0x000008247aa97981 */ /* 0x000ea4000c1e1100 */
[----:B--2---:R-:W-:-:S05]  /*4970*/  PRMT R171, R169, 0x8880, RZ ;  /* 0x00008880a9ab7816 */ /* 0x004fca00000000ff */
[----:B------:R-:W-:-:S07]  /*4980*/  IMAD R171, R171, R170, RZ ;  /* 0x000000aaabab7224 */ /* 0x000fce00078e02ff */
.L_x_146:
[----:B------:R-:W-:Y:S05]  /*4990*/  BSYNC B1 ;  /* 0x0000000000017941 */ /* 0x000fea0003800000 */
.L_x_145:
[----:B-1----:R-:W-:Y:S01]  /*49a0*/  @!P5 IMAD R73, R78, R168, R171 ;  /* 0x000000a84e49d224 */ /* 0x002fe200078e02ab */
[----:B------:R-:W-:Y:S01]  /*49b0*/  BSSY B1, `(.L_x_147) ;  /* 0x0000007000017945 */ /* 0x000fe20003800000 */
[----:B------:R-:W-:-:S03]  /*49c0*/  @!P1 IADD3.X R77, R125, UR40, RZ, P3, !PT ;  /* 0x000000287d4d9c10 */ /* 0x000fc60009ffe4ff */
[----:B------:R1:W-:Y:S01]  /*49d0*/  @!P5 STG.E.U8 desc[UR36][R74.64+0x8], R73 ;  /* 0x000008494a00d986 */ /* 0x0003e2000c101124 */
[----:B------:R-:W-:Y:S05]  /*49e0*/  @P1 BRA `(.L_x_148) ;  /* 0x00000000000c1947 */ /* 0x000fea0003800000 */
[----:B------:R-:W2:Y:S02]  /*49f0*/  LDG.E.U8 R169, desc[UR36][R122.64+0x9] ;  /* 0x000009247aa97981 */ /* 0x000ea4000c1e1100 */
[----:B--2---:R-:W-:-:S05]  /*4a00*/  PRMT R171, R169, 0x8880, RZ ;  /* 0x00008880a9ab7816 */ /* 0x004fca00000000ff */
[----:B------:R-:W-:-:S07]  /*4a10*/  IMAD R171, R171, R170, RZ ;  /* 0x000000aaabab7224 */ /* 0x000fce00078e02ff */
.L_x_148:
[----:B------:R-:W-:Y:S05]  /*4a20*/  BSYNC B1 ;  /* 0x0000000000017941 */ /* 0x000fea0003800000 */
.L_x_147:
        /* <DEDUP_REMOVED lines=11> */
.L_x_150:
[----:B------:R-:W-:Y:S05]  /*4ae0*/  BSYNC B1 ;  /* 0x0000000000017941 */ /* 0x000fea0003800000 */
.L_x_149:
[----:B-1----:R-:W-:Y:S01]  /*4af0*/  @!P3 IMAD R75, R80, R168, R171 ;  /* 0x000000a8504bb224 */ /* 0x002fe200078e02ab */
[----:B------:R-:W-:Y:S01]  /*4b00*/  BSSY B1, `(.L_x_151) ;  /* 0x0000008000017945 */ /* 0x000fe20003800000 */
[----:B------:R-:W-:Y:S02]  /*4b10*/  @!P3 IMAD.MOV.U32 R72, RZ, RZ, R124 ;  /* 0x000000ffff48b224 */ /* 0x000fe400078e007c */
[----:B------:R-:W-:-:S05]  /*4b20*/  @!P3 IMAD.MOV.U32 R73, RZ, RZ, R125 ;  /* 0x000000ffff49b224 */ /* 0x000fca00078e007d */
[----:B------:R1:W-:Y:S01]  /*4b30*/  @!P3 STG.E.U8 desc[UR36][R72.64+0x10], R75 ;  /* 0x0000104b4800b986 */ /* 0x0003e2000c101124 */
[----:B------:R-:W-:Y:S05]  /*4b40*/  @P2 BRA `(.L_x_152) ;  /* 0x00000000000c2947 */ /* 0x000fea0003800000 */
[----:B------:R-:W3:Y:S02]  /*4b50*/  LDG.E.U8 R169, desc[UR36][R120.64+0x11] ;  /* 0x0000112478a97981 */ /* 0x000ee4000c1e1100 */
[----:B---3--:R-:W-:-:S05]  /*4b60*/  PRMT R171, R169, 0x8880, RZ ;  /* 0x00008880a9ab7816 */ /* 0x008fca00000000ff */
[----:B------:R-:W-:-:S07]  /*4b70*/  IMAD R171, R171, R170, RZ ;  /* 0x000000aaabab7224 */ /* 0x000fce00078e02ff */
.L_x_152:
[----:B------:R-:W-:Y:S05]  /*4b80*/  BSYNC B1 ;  /* 0x0000000000017941 */ /* 0x000fea0003800000 */
.L_x_151:
[----:B------:R-:W-:Y:S01]  /*4b90*/  @!P2 IMAD R81, R81, R168, R171 ;  /* 0x000000a85151a224 */ /* 0x000fe200078e02ab */
[----:B------:R-:W-:Y:S01]  /*4ba0*/  BSSY B1, `(.L_x_153) ;  /* 0x000000b000017945 */ /* 0x000fe20003800000 */
[----:B-1----:R-:W-:Y:S01]  /*4bb0*/  @!P2 IMAD.MOV.U32 R72, RZ, RZ, R124 ;  /* 0x000000ffff48a224 */ /* 0x002fe200078e007c */
[----:B--2---:R-:W-:Y:S01]  /*4bc0*/  @!P1 IADD3 R76, P3, R124, UR41, RZ ;  /* 0x000000297c4c9c10 */ /* 0x004fe2000ff7e0ff */
        /* <DEDUP_REMOVED lines=8> */
.L_x_154:
[----:B------:R-:W-:Y:S05]  /*4c50*/  BSYNC B1 ;  /* 0x0000000000017941 */ /* 0x000fea0003800000 */
.L_x_153:
        /* <DEDUP_REMOVED lines=8> */
.L_x_156:
[----:B------:R-:W-:Y:S05]  /*4ce0*/  BSYNC B1 ;  /* 0x0000000000017941 */ /* 0x000fea0003800000 */
.L_x_155:
        /* <DEDUP_REMOVED lines=11> */
.L_x_158:
[----:B------:R-:W-:Y:S05]  /*4da0*/  BSYNC B1 ;  /* 0x0000000000017941 */ /* 0x000fea0003800000 */
.L_x_157:
        /* <DEDUP_REMOVED lines=9> */
.L_x_160:
[----:B------:R-:W-:Y:S05]  /*4e40*/  BSYNC B1 ;  /* 0x0000000000017941 */ /* 0x000fea0003800000 */
.L_x_159:
        /* <DEDUP_REMOVED lines=12> */
.L_x_162:
[----:B------:R-:W-:Y:S05]  /*4f10*/  BSYNC B1 ;  /* 0x0000000000017941 */ /* 0x000fea0003800000 */
.L_x_161:
        /* <DEDUP_REMOVED lines=8> */
.L_x_164:
[----:B------:R-:W-:Y:S05]  /*4fa0*/  BSYNC B1 ;  /* 0x0000000000017941 */ /* 0x000fea0003800000 */
.L_x_163:
        /* <DEDUP_REMOVED lines=11> */
.L_x_166:
[----:B------:R-:W-:Y:S05]  /*5060*/  BSYNC B1 ;  /* 0x0000000000017941 */ /* 0x000fea0003800000 */
.L_x_165:
        /* <DEDUP_REMOVED lines=9> */
.L_x_168:
[----:B------:R-:W-:Y:S05]  /*5100*/  BSYNC B1 ;  /* 0x0000000000017941 */ /* 0x000fea0003800000 */
.L_x_167:
        /* <DEDUP_REMOVED lines=12> */
.L_x_170:
[----:B------:R-:W-:Y:S05]  /*51d0*/  BSYNC B1 ;  /* 0x0000000000017941 */ /* 0x000fea0003800000 */
.L_x_169:
        /* <DEDUP_REMOVED lines=8> */
.L_x_172:
[----:B------:R-:W-:Y:S05]  /*5260*/  BSYNC B1 ;  /* 0x0000000000017941 */ /* 0x000fea0003800000 */
.L_x_171:
        /* <DEDUP_REMOVED lines=11> */
.L_x_174:
[----:B------:R-:W-:Y:S05]  /*5320*/  BSYNC B1 ;  /* 0x0000000000017941 */ /* 0x000fea0003800000 */
.L_x_173:
        /* <DEDUP_REMOVED lines=9> */
.L_x_176:
[----:B------:R-:W-:Y:S05]  /*53c0*/  BSYNC B1 ;  /* 0x0000000000017941 */ /* 0x000fea0003800000 */
.L_x_175:
        /* <DEDUP_REMOVED lines=12> */
.L_x_178:
[----:B------:R-:W-:Y:S05]  /*5490*/  BSYNC B1 ;  /* 0x0000000000017941 */ /* 0x000fea0003800000 */
.L_x_177:
        /* <DEDUP_REMOVED lines=8> */
.L_x_180:
[----:B------:R-:W-:Y:S05]  /*5520*/  BSYNC B1 ;  /* 0x0000000000017941 */ /* 0x000fea0003800000 */
.L_x_179:
        /* <DEDUP_REMOVED lines=11> */
.L_x_182:
[----:B------:R-:W-:Y:S05]  /*55e0*/  BSYNC B1 ;  /* 0x0000000000017941 */ /* 0x000fea0003800000 */
.L_x_181:
        /* <DEDUP_REMOVED lines=9> */
.L_x_184:
[----:B------:R-:W-:Y:S05]  /*5680*/  BSYNC B1 ;  /* 0x0000000000017941 */ /* 0x000fea0003800000 */
.L_x_183:
        /* <DEDUP_REMOVED lines=12> */
.L_x_186:
[----:B------:R-:W-:Y:S05]  /*5750*/  BSYNC B1 ;  /* 0x0000000000017941 */ /* 0x000fea0003800000 */
.L_x_185:
        /* <DEDUP_REMOVED lines=8> */
.L_x_188:
[----:B------:R-:W-:Y:S05]  /*57e0*/  BSYNC B1 ;  /* 0x0000000000017941 */ /* 0x000fea0003800000 */
.L_x_187:
        /* <DEDUP_REMOVED lines=11> */
.L_x_190:
[----:B------:R-:W-:Y:S05]  /*58a0*/  BSYNC B1 ;  /* 0x0000000000017941 */ /* 0x000fea0003800000 */
.L_x_189:
        /* <DEDUP_REMOVED lines=9> */
.L_x_192:
[----:B------:R-:W-:Y:S05]  /*5940*/  BSYNC B1 ;  /* 0x0000000000017941 */ /* 0x000fea0003800000 */
.L_x_191:
        /* <DEDUP_REMOVED lines=12> */
.L_x_194:
[----:B------:R-:W-:Y:S05]  /*5a10*/  BSYNC B1 ;  /* 0x0000000000017941 */ /* 0x000fea0003800000 */
.L_x_193:
        /* <DEDUP_REMOVED lines=8> */
.L_x_196:
[----:B------:R-:W-:Y:S05]  /*5aa0*/  BSYNC B1 ;  /* 0x0000000000017941 */ /* 0x000fea0003800000 */
.L_x_195:
        /* <DEDUP_REMOVED lines=11> */
.L_x_198:
[----:B------:R-:W-:Y:S05]  /*5b60*/  BSYNC B1 ;  /* 0x0000000000017941 */ /* 0x000fea0003800000 */
.L_x_197:
        /* <DEDUP_REMOVED lines=9> */
.L_x_200:
[----:B------:R-:W-:Y:S05]  /*5c00*/  BSYNC B1 ;  /* 0x0000000000017941 */ /* 0x000fea0003800000 */
.L_x_199:
        /* <DEDUP_REMOVED lines=12> */
.L_x_202:
[----:B------:R-:W-:Y:S05]  /*5cd0*/  BSYNC B1 ;  /* 0x0000000000017941 */ /* 0x000fea0003800000 */
.L_x_201:
        /* <DEDUP_REMOVED lines=8> */
.L_x_204:
[----:B------:R-:W-:Y:S05]  /*5d60*/  BSYNC B1 ;  /* 0x0000000000017941 */ /* 0x000fea0003800000 */
.L_x_203:
        /* <DEDUP_REMOVED lines=11> */
.L_x_206:
[----:B------:R-:W-:Y:S05]  /*5e20*/  BSYNC B1 ;  /* 0x0000000000017941 */ /* 0x000fea0003800000 */
.L_x_205:
        /* <DEDUP_REMOVED lines=9> */
.L_x_208:
[----:B------:R-:W-:Y:S05]  /*5ec0*/  BSYNC B1 ;  /* 0x0000000000017941 */ /* 0x000fea0003800000 */
.L_x_207:
        /* <DEDUP_REMOVED lines=12> */
.L_x_210:
[----:B------:R-:W-:Y:S05]  /*5f90*/  BSYNC B1 ;  /* 0x0000000000017941 */ /* 0x000fea0003800000 */
.L_x_209:
        /* <DEDUP_REMOVED lines=8> */
.L_x_212:
[----:B------:R-:W-:Y:S05]  /*6020*/  BSYNC B1 ;  /* 0x0000000000017941 */ /* 0x000fea0003800000 */
.L_x_211:
        /* <DEDUP_REMOVED lines=11> */
.L_x_214:
[----:B------:R-:W-:Y:S05]  /*60e0*/  BSYNC B1 ;  /* 0x0000000000017941 */ /* 0x000fea0003800000 */
.L_x_213:
        /* <DEDUP_REMOVED lines=9> */
.L_x_216:
[----:B------:R-:W-:Y:S05]  /*6180*/  BSYNC B1 ;  /* 0x0000000000017941 */ /* 0x000fea0003800000 */
.L_x_215:
[----:B------:R-:W-:Y:S01]  /*6190*/  @!P2 IMAD R113, R113, R168, R171 ;  /* 0x000000a87171a224 */ /* 0x000fe200078e02ab */
[C---:B------:R-:W-:Y:S01]  /*61a0*/  @!P5 IADD3 R74, P3, R124.reuse, UR41, RZ ;  /* 0x000000297c4adc10 */ /* 0x040fe2000ff7e0ff */
[----:B-1----:R-:W-:Y:S01]  /*61b0*/  @!P2 IMAD.MOV.U32 R72, RZ, RZ, R124 ;  /* 0x000000ffff48a224 */ /* 0x002fe200078e007c */
[----:B------:R-:W-:Y:S01]  /*61c0*/  BSSY B1, `(.L_x_217) ;  /* 0x000000a000017945 */ /* 0x000fe20003800000 */
[----:B------:R-:W-:Y:S01]  /*61d0*/  @!P2 IMAD.MOV.U32 R73, RZ, RZ, R125 ;  /* 0x000000ffff49a224 */ /* 0x000fe200078e007d */
[----:B------:R-:W-:Y:S02]  /*61e0*/  @!P5 IADD3.X R75, R125, UR40, RZ, P3, !PT ;  /* 0x000000287d4bdc10 */ /* 0x000fe40009ffe4ff */
[----:B--2---:R-:W-:Y:S02]  /*61f0*/  @!P1 IADD3 R76, P3, R124, UR41, RZ ;  /* 0x000000297c4c9c10 */ /* 0x004fe4000ff7e0ff */
[----:B------:R1:W-:Y:S01]  /*6200*/  @!P2 STG.E.U8 desc[UR36][R72.64+0x51], R113 ;  /* 0x000051714800a986 */ /* 0x0003e2000c101124 */
[----:B------:R-:W-:Y:S01]  /*6210*/  IADD3 R79, P2, R7, 0x100, RZ ;  /* 0x00000100074f7810 */ /* 0x000fe20007f5e0ff */
[----:B------:R-:W-:-:S12]  /*6220*/  @P5 BRA `(.L_x_218) ;  /* 0x00000000000c5947 */ /* 0x000fd80003800000 */
[----:B------:R-:W2:Y:S02]  /*6230*/  LDG.E.U8 R169, desc[UR36][R122.64+0x50] ;  /* 0x000050247aa97981 */ /* 0x000ea4000c1e1100 */
[----:B--2---:R-:W-:-:S05]  /*6240*/  PRMT R171, R169, 0x8880, RZ ;  /* 0x00008880a9ab7816 */ /* 0x004fca00000000ff */
[----:B------:R-:W-:-:S07]  /*6250*/  IMAD R171, R171, R170, RZ ;  /* 0x000000aaabab7224 */ /* 0x000fce00078e02ff */
.L_x_218:
[----:B------:R-:W-:Y:S05]  /*6260*/  BSYNC B1 ;  /* 0x0000000000017941 */ /* 0x000fea0003800000 */
.L_x_217:
[----:B------:R-:W-:Y:S01]  /*6270*/  @!P5 IMAD R7, R114, R168, R171 ;  /* 0x000000a87207d224 */ /* 0x000fe200078e02ab */
[----:B------:R-:W-:Y:S01]  /*6280*/  BSSY B1, `(.L_x_219) ;  /* 0x0000008000017945 */ /* 0x000fe20003800000 */
[----:B------:R-:W-:Y:S01]  /*6290*/  IMAD.WIDE.U32 R22, R79, R12, R22 ;  /* 0x0000000c4f167225 */ /* 0x000fe200078e0016 */
[----:B------:R-:W-:Y:S02]  /*62a0*/  @!P1 IADD3.X R77, R125, UR40, RZ, P3, !PT ;  /* 0x000000287d4d9c10 */ /* 0x000fe40009ffe4ff */
[----:B------:R2:W-:Y:S01]  /*62b0*/  @!P5 STG.E.U8 desc[UR36][R74.64+0x50], R7 ;  /* 0x000050074a00d986 */ /* 0x0005e2000c101124 */
[----:B------:R-:W-:Y:S05]  /*62c0*/  @P1 BRA `(.L_x_220) ;  /* 0x00000000000c1947 */ /* 0x000fea0003800000 */
[----:B------:R-:W3:Y:S02]  /*62d0*/  LDG.E.U8 R169, desc[UR36][R122.64+0x51] ;  /* 0x000051247aa97981 */ /* 0x000ee4000c1e1100 */
[----:B---3--:R-:W-:-:S05]  /*62e0*/  PRMT R171, R169, 0x8880, RZ ;  /* 0x00008880a9ab7816 */ /* 0x008fca00000000ff */
[----:B------:R-:W-:-:S07]  /*62f0*/  IMAD R171, R171, R170, RZ ;  /* 0x000000aaabab7224 */ /* 0x000fce00078e02ff */
.L_x_220:
[----:B------:R-:W-:Y:S05]  /*6300*/  BSYNC B1 ;  /* 0x0000000000017941 */ /* 0x000fea0003800000 */
.L_x_219:
[----:B------:R-:W-:Y:S01]  /*6310*/  ISETP.LT.OR P5, PT, R3, 0x59, !P4 ;  /* 0x000000590300780c */ /* 0x000fe200067a1670 */
[----:B------:R-:W-:Y:S01]  /*6320*/  @!P1 IMAD R115, R115, R168, R171 ;  /* 0x000000a873739224 */ /* 0x000fe200078e02ab */
[----:B------:R-:W-:Y:S01]  /*6330*/  BSSY B1, `(.L_x_221) ;  /* 0x000000b000017945 */ /* 0x000fe20003800000 */
[----:B------:R-:W-:Y:S01]  /*6340*/  IMAD.X R11, RZ, RZ, R11, P2 ;  /* 0x000000ffff0b7224 */ /* 0x000fe200010e060b */
[----:B------:R-:W-:Y:S02]  /*6350*/  IADD3 R20, P3, P2, R20, R8, R22 ;  /* 0x0000000814147210 */ /* 0x000fe40007a7e016 */
[----:B------:R3:W-:Y:S01]  /*6360*/  @!P1 STG.E.U8 desc[UR36][R76.64+0x51], R115 ;  /* 0x000051734c009986 */ /* 0x0007e2000c101124 */
[----:B------:R-:W-:Y:S01]  /*6370*/  ISETP.LT.OR P1, PT, R3, 0x5a, !P4 ;  /* 0x0000005a0300780c */ /* 0x000fe20006721670 */
[----:B------:R-:W-:Y:S01]  /*6380*/  IMAD R10, R11, R12, RZ ;  /* 0x0000000c0b0a7224 */ /* 0x000fe200078e02ff */
[----:B------:R-:W-:-:S04]  /*6390*/  ISETP.LT.OR P4, PT, R3, 0x59, !P0 ;  /* 0x000000590300780c */ /* 0x000fc80004781670 */
[----:B------:R-:W-:Y:S09]  /*63a0*/  @P5 BRA `(.L_x_222) ;  /* 0x00000000000c5947 */ /* 0x000ff20003800000 */
[----:B------:R-:W4:Y:S02]  /*63b0*/  LDG.E.U8 R169, desc[UR36][R120.64+0x58] ;  /* 0x0000582478a97981 */ /* 0x000f24000c1e1100 */
[----:B----4-:R-:W-:-:S05]  /*63c0*/  PRMT R171, R169, 0x8880, RZ ;  /* 0x00008880a9ab7816 */ /* 0x010fca00000000ff */
[----:B------:R-:W-:-:S07]  /*63d0*/  IMAD R171, R171, R170, RZ ;  /* 0x000000aaabab7224 */ /* 0x000fce00078e02ff */
.L_x_222:
[----:B------:R-:W-:Y:S05]  /*63e0*/  BSYNC B1 ;  /* 0x0000000000017941 */ /* 0x000fea0003800000 */
.L_x_221:
[----:B-1----:R-:W-:Y:S01]  /*63f0*/  IMAD R73, R79, R13, R10 ;  /* 0x0000000d4f497224 */ /* 0x002fe200078e020a */
[----:B------:R-:W-:Y:S01]  /*6400*/  BSSY B1, `(.L_x_223) ;  /* 0x0000009000017945 */ /* 0x000fe20003800000 */
[----:B--2---:R-:W-:Y:S02]  /*6410*/  @!P5 IMAD R7, R116, R168, R171 ;  /* 0x000000a87407d224 */ /* 0x004fe400078e02ab */
[----:B------:R-:W-:Y:S02]  /*6420*/  @!P5 IMAD.MOV.U32 R10, RZ, RZ, R124 ;  /* 0x000000ffff0ad224 */ /* 0x000fe400078e007c */
[----:B------:R-:W-:-:S05]  /*6430*/  @!P5 IMAD.MOV.U32 R11, RZ, RZ, R125 ;  /* 0x000000ffff0bd224 */ /* 0x000fca00078e007d */
[----:B------:R1:W-:Y:S01]  /*6440*/  @!P5 STG.E.U8 desc[UR36][R10.64+0x58], R7 ;  /* 0x000058070a00d986 */ /* 0x0003e2000c101124 */
[----:B------:R-:W-:Y:S05]  /*6450*/  @P1 BRA `(.L_x_224) ;  /* 0x00000000000c1947 */ /* 0x000fea0003800000 */
[----:B------:R-:W2:Y:S02]  /*6460*/  LDG.E.U8 R169, desc[UR36][R120.64+0x59] ;  /* 0x0000592478a97981 */ /* 0x000ea4000c1e1100 */
[----:B--2---:R-:W-:-:S05]  /*6470*/  PRMT R171, R169, 0x8880, RZ ;  /* 0x00008880a9ab7816 */ /* 0x004fca00000000ff */
[----:B------:R-:W-:-:S07]  /*6480*/  IMAD R171, R171, R170, RZ ;  /* 0x000000aaabab7224 */ /* 0x000fce00078e02ff */
.L_x_224:
[----:B------:R-:W-:Y:S05]  /*6490*/  BSYNC B1 ;  /* 0x0000000000017941 */ /* 0x000fea0003800000 */
.L_x_223:
[----:B------:R-:W-:Y:S01]  /*64a0*/  @!P1 IMAD R117, R117, R168, R171 ;  /* 0x000000a875759224 */ /* 0x000fe200078e02ab */
[----:B------:R-:W-:Y:S01]  /*64b0*/  @!P4 IADD3 R22, P5, R124, UR41, RZ ;  /* 0x000000297c16cc10 */ /* 0x000fe2000ffbe0ff */
[----:B-1----:R-:W-:Y:S01]  /*64c0*/  @!P1 IMAD.MOV.U32 R10, RZ, RZ, R124 ;  /* 0x000000ffff0a9224 */ /* 0x002fe200078e007c */
[----:B------:R-:W-:Y:S01]  /*64d0*/  BSSY B1, `(.L_x_225) ;  /* 0x000000a000017945 */ /* 0x000fe20003800000 */
[----:B------:R-:W-:Y:S01]  /*64e0*/  @!P1 IMAD.MOV.U32 R11, RZ, RZ, R125 ;  /* 0x000000ffff0b9224 */ /* 0x000fe200078e007d */
[----:B------:R-:W-:Y:S01]  /*64f0*/  ISETP.LT.OR P0, PT, R3, 0x5a, !P0 ;  /* 0x0000005a0300780c */ /* 0x000fe20004701670 */
[----:B------:R-:W-:Y:S01]  /*6500*/  IMAD.IADD R72, R73, 0x1, R23 ;  /* 0x0000000149487824 */ /* 0x000fe200078e0217 */
[----:B------:R-:W-:Y:S02]  /*6510*/  @!P4 IADD3.X R23, R125, UR40, RZ, P5, !PT ;  /* 0x000000287d17cc10 */ /* 0x000fe4000affe4ff */
[----:B------:R1:W-:Y:S01]  /*6520*/  @!P1 STG.E.U8 desc[UR36][R10.64+0x59], R117 ;  /* 0x000059750a009986 */ /* 0x0003e2000c101124 */
[----:B------:R-:W-:Y:S08]  /*6530*/  @P4 BRA `(.L_x_226) ;  /* 0x00000000000c4947 */ /* 0x000ff00003800000 */
[----:B------:R-:W2:Y:S02]  /*6540*/  LDG.E.U8 R169, desc[UR36][R122.64+0x58] ;  /* 0x000058247aa97981 */ /* 0x000ea4000c1e1100 */
[----:B--2---:R-:W-:-:S05]  /*6550*/  PRMT R171, R169, 0x8880, RZ ;  /* 0x00008880a9ab7816 */ /* 0x004fca00000000ff */
[----:B------:R-:W-:-:S07]  /*6560*/  IMAD R171, R171, R170, RZ ;  /* 0x000000aaabab7224 */ /* 0x000fce00078e02ff */
.L_x_226:
[----:B------:R-:W-:Y:S05]  /*6570*/  BSYNC B1 ;  /* 0x0000000000017941 */ /* 0x000fea0003800000 */
.L_x_225:
[----:B------:R-:W-:Y:S01]  /*6580*/  @!P4 IMAD R7, R118, R168, R171 ;  /* 0x000000a87607c224 */ /* 0x000fe200078e02ab */
[----:B------:R-:W-:Y:S01]  /*6590*/  BSSY B1, `(.L_x_227) ;  /* 0x0000008000017945 */ /* 0x000fe20003800000 */
[----:B------:R-:W-:Y:S01]  /*65a0*/  IMAD.WIDE.U32 R12, R79, R12, R14 ;  /* 0x0000000c4f0c7225 */ /* 0x000fe200078e000e */
[----:B------:R-:W-:Y:S02]  /*65b0*/  IADD3.X R21, R15, R9, R72, P3, P2 ;  /* 0x000000090f157210 */ /* 0x000fe40001fe4448 */
[----:B------:R2:W-:Y:S01]  /*65c0*/  @!P4 STG.E.U8 desc[UR36][R22.64+0x58], R7 ;  /* 0x000058071600c986 */ /* 0x0005e2000c101124 */
[----:B------:R-:W-:Y:S05]  /*65d0*/  @P0 BRA `(.L_x_228) ;  /* 0x00000000000c0947 */ /* 0x000fea0003800000 */
[----:B------:R-:W4:Y:S02]  /*65e0*/  LDG.E.U8 R169, desc[UR36][R122.64+0x59] ;  /* 0x000059247aa97981 */ /* 0x000f24000c1e1100 */
[----:B----4-:R-:W-:-:S05]  /*65f0*/  PRMT R171, R169, 0x8880, RZ ;  /* 0x00008880a9ab7816 */ /* 0x010fca00000000ff */
[----:B------:R-:W-:-:S07]  /*6600*/  IMAD R171, R171, R170, RZ ;  /* 0x000000aaabab7224 */ /* 0x000fce00078e02ff */
.L_x_228:
[----:B------:R-:W-:Y:S05]  /*6610*/  BSYNC B1 ;  /* 0x0000000000017941 */ /* 0x000fea0003800000 */
.L_x_227:
[----:B------:R-:W-:Y:S01]  /*6620*/  ISETP.GE.AND P2, PT, R6, 0x101, PT ;  /* 0x000001010600780c */ /* 0x000fe20003f46270 */
[----:B------:R-:W-:Y:S01]  /*6630*/  @!P0 IMAD R119, R119, R168, R171 ;  /* 0x000000a877778224 */ /* 0x000fe200078e02ab */
[----:B------:R-:W-:Y:S01]  /*6640*/  @!P0 IADD3 R14, P1, R124, UR41, RZ ;  /* 0x000000297c0e8c10 */ /* 0x000fe2000ff3e0ff */
[----:B------:R-:W-:Y:S01]  /*6650*/  BSSY B1, `(.L_x_229) ;  /* 0x0000010000017945 */ /* 0x000fe20003800000 */
[----:B------:R-:W-:Y:S02]  /*6660*/  ISETP.LT.OR P5, PT, R3, 0x1, !P2 ;  /* 0x000000010300780c */ /* 0x000fe400057a1670 */
[----:B------:R-:W-:Y:S02]  /*6670*/  @!P0 IADD3.X R15, R125, UR40, RZ, P1, !PT ;  /* 0x000000287d0f8c10 */ /* 0x000fe40008ffe4ff */
[----:B------:R-:W-:Y:S02]  /*6680*/  IADD3 R8, P3, R12, R8, RZ ;  /* 0x000000080c087210 */ /* 0x000fe40007f7e0ff */
[----:B-1----:R-:W-:Y:S01]  /*6690*/  LEA R10, P4, R4, R172, 0x8 ;  /* 0x000000ac040a7211 */ /* 0x002fe200078840ff */
[----:B------:R1:W-:Y:S01]  /*66a0*/  @!P0 STG.E.U8 desc[UR36][R14.64+0x59], R119 ;  /* 0x000059770e008986 */ /* 0x0003e2000c101124 */
[----:B------:R-:W-:-:S02]  /*66b0*/  ISETP.GE.AND P1, PT, R6, 0x109, PT ;  /* 0x000001090600780c */ /* 0x000fc40003f26270 */
[----:B------:R-:W-:Y:S02]  /*66c0*/  IADD3.X R9, R9, R13, R73, P3, !PT ;  /* 0x0000000d09097210 */ /* 0x000fe40001ffe449 */
[----:B------:R-:W-:Y:S02]  /*66d0*/  LEA.HI.X R11, R4, R173, R5, 0x8, P4 ;  /* 0x000000ad040b7211 */ /* 0x000fe400020f4405 */
[C---:B------:R-:W-:Y:S02]  /*66e0*/  ISETP.LT.OR P0, PT, R3.reuse, 0x2, !P2 ;  /* 0x000000020300780c */ /* 0x040fe40005701670 */
[C---:B------:R-:W-:Y:S02]  /*66f0*/  ISETP.LT.OR P3, PT, R3.reuse, 0x1, !P1 ;  /* 0x000000010300780c */ /* 0x040fe40004f61670 */
[----:B------:R-:W-:Y:S01]  /*6700*/  ISETP.LT.OR P4, PT, R3, 0x2, !P1 ;  /* 0x000000020300780c */ /* 0x000fe20004f81670 */
[----:B-1----:R-:W-:-:S12]  /*6710*/  @P5 BRA `(.L_x_230) ;  /* 0x00000000000c5947 */ /* 0x002fd80003800000 */
[----:B------:R-:W4:Y:S02]  /*6720*/  LDG.E.U8 R169, desc[UR36][R8.64] ;  /* 0x0000002408a97981 */ /* 0x000f24000c1e1100 */
[----:B----4-:R-:W-:-:S05]  /*6730*/  PRMT R171, R169, 0x8880, RZ ;  /* 0x00008880a9ab7816 */ /* 0x010fca00000000ff */
[----:B------:R-:W-:-:S07]  /*6740*/  IMAD R171, R171, R170, RZ ;  /* 0x000000aaabab7224 */ /* 0x000fce00078e02ff */
.L_x_230:
[----:B------:R-:W-:Y:S05]  /*6750*/  BSYNC B1 ;  /* 0x0000000000017941 */ /* 0x000fea0003800000 */
.L_x_229:
[----:B------:R-:W-:Y:S01]  /*6760*/  @!P5 IMAD R5, R24, R168, R171 ;  /* 0x000000a81805d224 */ /* 0x000fe200078e02ab */
[----:B------:R-:W-:Y:S04]  /*6770*/  BSSY B1, `(.L_x_231) ;  /* 0x0000006000017945 */ /* 0x000fe80003800000 */
[----:B------:R1:W-:Y:S01]  /*6780*/  @!P5 STG.E.U8 desc[UR36][R10.64], R5 ;  /* 0x000000050a00d986 */ /* 0x0003e2000c101124 */
[----:B------:R-:W-:Y:S05]  /*6790*/  @P0 BRA `(.L_x_232) ;  /* 0x00000000000c0947 */ /* 0x000fea0003800000 */
[----:B------:R-:W4:Y:S02]  /*67a0*/  LDG.E.U8 R169, desc[UR36][R8.64+0x1] ;  /* 0x0000012408a97981 */ /* 0x000f24000c1e1100 */
[----:B----4-:R-:W-:-:S05]  /*67b0*/  PRMT R171, R169, 0x8880, RZ ;  /* 0x00008880a9ab7816 */ /* 0x010fca00000000ff */
[----:B------:R-:W-:-:S07]  /*67c0*/  IMAD R171, R171, R170, RZ ;  /* 0x000000aaabab7224 */ /* 0x000fce00078e02ff */
.L_x_232:
[----:B------:R-:W-:Y:S05]  /*67d0*/  BSYNC B1 ;  /* 0x0000000000017941 */ /* 0x000fea0003800000 */
.L_x_231:
[----:B------:R-:W-:Y:S01]  /*67e0*/  @!P0 IMAD R25, R25, R168, R171 ;  /* 0x000000a819198224 */ /* 0x000fe200078e02ab */
[----:B------:R-:W-:Y:S01]  /*67f0*/  @!P3 IADD3 R4, P5, R10, UR41, RZ ;  /* 0x000000290a04bc10 */ /* 0x000fe2000ffbe0ff */
[----:B------:R-:W-:Y:S01]  /*6800*/  @!P0 IMAD.MOV.U32 R6, RZ, RZ, R10 ;  /* 0x000000ffff068224 */ /* 0x000fe200078e000a */
[----:B------:R-:W-:Y:S01]  /*6810*/  BSSY B1, `(.L_x_233) ;  /* 0x0000008000017945 */ /* 0x000fe20003800000 */
[----:B--2---:R-:W-:Y:S01]  /*6820*/  @!P0 IMAD.MOV.U32 R7, RZ, RZ, R11 ;  /* 0x000000ffff078224 */ /* 0x004fe200078e000b */
[----:B-1----:R-:W-:-:S04]  /*6830*/  @!P3 IADD3.X R5, R11, UR40, RZ, P5, !PT ;  /* 0x000000280b05bc10 */ /* 0x002fc8000affe4ff */
[----:B------:R1:W-:Y:S01]  /*6840*/  @!P0 STG.E.U8 desc[UR36][R6.64+0x1], R25 ;  /* 0x0000011906008986 */ /* 0x0003e2000c101124 */
[----:B------:R-:W-:Y:S05]  /*6850*/  @P3 BRA `(.L_x_234) ;  /* 0x00000000000c3947 */ /* 0x000fea0003800000 */
[----:B------:R-:W2:Y:S02]  /*6860*/  LDG.E.U8 R169, desc[UR36][R20.64] ;  /* 0x0000002414a97981 */ /* 0x000ea4000c1e1100 */
[----:B--2---:R-:W-:-:S05]  /*6870*/  PRMT R171, R169, 0x8880, RZ ;  /* 0x00008880a9ab7816 */ /* 0x004fca00000000ff */
[----:B------:R-:W-:-:S07]  /*6880*/  IMAD R171, R171, R170, RZ ;  /* 0x000000aaabab7224 */ /* 0x000fce00078e02ff */
.L_x_234:
[----:B------:R-:W-:Y:S05]  /*6890*/  BSYNC B1 ;  /* 0x0000000000017941 */ /* 0x000fea0003800000 */
.L_x_233:
        /* <DEDUP_REMOVED lines=8> */
[----:B------:R-:W4:Y:S02]  /*6920*/  LDG.E.U8 R169, desc[UR36][R20.64+0x1] ;  /* 0x0000012414a97981 */ /* 0x000f24000c1e1100 */
[----:B----4-:R-:W-:-:S05]  /*6930*/  PRMT R171, R169, 0x8880, RZ ;  /* 0x00008880a9ab7816 */ /* 0x010fca00000000ff */
[----:B------:R-:W-:-:S07]  /*6940*/  IMAD R171, R171, R170, RZ ;  /* 0x000000aaabab7224 */ /* 0x000fce00078e02ff */
.L_x_236:
[----:B------:R-:W-:Y:S05]  /*6950*/  BSYNC B1 ;  /* 0x0000000000017941 */ /* 0x000fea0003800000 */
.L_x_235:
[----:B------:R-:W-:Y:S01]  /*6960*/  @!P4 IMAD R27, R27, R168, R171 ;  /* 0x000000a81b1bc224 */ /* 0x000fe200078e02ab */
[----:B------:R-:W-:Y:S04]  /*6970*/  BSSY B1, `(.L_x_237) ;  /* 0x0000006000017945 */ /* 0x000fe80003800000 */
[----:B------:R1:W-:Y:S01]  /*6980*/  @!P4 STG.E.U8 desc[UR36][R6.64+0x1], R27 ;  /* 0x0000011b0600c986 */ /* 0x0003e2000c101124 */
[----:B------:R-:W-:Y:S05]  /*6990*/  @P5 BRA `(.L_x_238) ;  /* 0x00000000000c5947 */ /* 0x000fea0003800000 */
[----:B------:R-:W4:Y:S02]  /*69a0*/  LDG.E.U8 R169, desc[UR36][R8.64+0x8] ;  /* 0x0000082408a97981 */ /* 0x000f24000c1e1100 */
[----:B----4-:R-:W-:-:S05]  /*69b0*/  PRMT R171, R169, 0x8880, RZ ;  /* 0x00008880a9ab7816 */ /* 0x010fca00000000ff */
[----:B------:R-:W-:-:S07]  /*69c0*/  IMAD R171, R171, R170, RZ ;  /* 0x000000aaabab7224 */ /* 0x000fce00078e02ff */
.L_x_238:
[----:B------:R-:W-:Y:S05]  /*69d0*/  BSYNC B1 ;  /* 0x0000000000017941 */ /* 0x000fea0003800000 */
.L_x_237:
[C---:B------:R-:W-:Y:S01]  /*69e0*/  ISETP.LT.OR P3, PT, R3.reuse, 0xa, !P2 ;  /* 0x0000000a0300780c */ /* 0x040fe20005761670 */
[----:B--2---:R-:W-:Y:S01]  /*69f0*/  @!P5 IMAD R13, R28, R168, R171 ;  /* 0x000000a81c0dd224 */ /* 0x004fe200078e02ab */
[----:B------:R-:W-:Y:S01]  /*6a00*/  BSSY B1, `(.L_x_239) ;  /* 0x000000a000017945 */ /* 0x000fe20003800000 */
[----:B------:R-:W-:Y:S01]  /*6a10*/  @!P5 IMAD.MOV.U32 R4, RZ, RZ, R10 ;  /* 0x000000ffff04d224 */ /* 0x000fe200078e000a */
[----:B------:R-:W-:Y:S01]  /*6a20*/  ISETP.LT.OR P4, PT, R3, 0xa, !P1 ;  /* 0x0000000a0300780c */ /* 0x000fe20004f81670 */
[----:B------:R-:W-:-:S05]  /*6a30*/  @!P5 IMAD.MOV.U32 R5, RZ, RZ, R11 ;  /* 0x000000ffff05d224 */ /* 0x000fca00078e000b */
[----:B------:R2:W-:Y:S01]  /*6a40*/  @!P5 STG.E.U8 desc[UR36][R4.64+0x8], R13 ;  /* 0x0000080d0400d986 */ /* 0x0005e2000c101124 */
[----:B-1----:R-:W-:Y:S02]  /*6a50*/  @!P0 IADD3 R6, P5, R10, UR41, RZ ;  /* 0x000000290a068c10 */ /* 0x002fe4000ffbe0ff */
[----:B------:R-:W-:Y:S11]  /*6a60*/  @P3 BRA `(.L_x_240) ;  /* 0x00000000000c3947 */ /* 0x000ff60003800000 */
[----:B------:R-:W4:Y:S02]  /*6a70*/  LDG.E.U8 R169, desc[UR36][R8.64+0x9] ;  /* 0x0000092408a97981 */ /* 0x000f24000c1e1100 */
[----:B----4-:R-:W-:-:S05]  /*6a80*/  PRMT R171, R169, 0x8880, RZ ;  /* 0x00008880a9ab7816 */ /* 0x010fca00000000ff */
[----:B------:R-:W-:-:S07]  /*6a90*/  IMAD R171, R171, R170, RZ ;  /* 0x000000aaabab7224 */ /* 0x000fce00078e02ff */
.L_x_240:
[----:B------:R-:W-:Y:S05]  /*6aa0*/  BSYNC B1 ;  /* 0x0000000000017941 */ /* 0x000fea0003800000 */
.L_x_239:
[----:B------:R-:W-:Y:S01]  /*6ab0*/  @!P3 IMAD R29, R29, R168, R171 ;  /* 0x000000a81d1db224 */ /* 0x000fe200078e02ab */
[----:B------:R-:W-:Y:S01]  /*6ac0*/  BSSY B1, `(.L_x_241) ;  /* 0x0000009000017945 */ /* 0x000fe20003800000 */
[----:B--2---:R-:W-:Y:S01]  /*6ad0*/  @!P3 IMAD.MOV.U32 R4, RZ, RZ, R10 ;  /* 0x000000ffff04b224 */ /* 0x004fe200078e000a */
[----:B------:R-:W-:Y:S01]  /*6ae0*/  @!P0 IADD3.X R7, R11, UR40, RZ, P5, !PT ;  /* 0x000000280b078c10 */ /* 0x000fe2000affe4ff */
[----:B------:R-:W-:-:S05]  /*6af0*/  @!P3 IMAD.MOV.U32 R5, RZ, RZ, R11 ;  /* 0x000000ffff05b224 */ /* 0x000fca00078e000b */
[----:B------:R1:W-:Y:S01]  /*6b00*/  @!P3 STG.E.U8 desc[UR36][R4.64+0x9], R29 ;  /* 0x0000091d0400b986 */ /* 0x0003e2000c101124 */
[----:B------:R-:W-:Y:S05]  /*6b10*/  @P0 BRA `(.L_x_242) ;  /* 0x00000000000c0947 */ /* 0x000fea0003800000 */
[----:B------:R-:W2:Y:S02]  /*6b20*/  LDG.E.U8 R169, desc[UR36][R20.64+0x8] ;  /* 0x0000082414a97981 */ /* 0x000ea4000c1e1100 */
[----:B--2---:R-:W-:-:S05]  /*6b30*/  PRMT R171, R169, 0x8880, RZ ;  /* 0x00008880a9ab7816 */ /* 0x004fca00000000ff */
[----:B------:R-:W-:-:S07]  /*6b40*/  IMAD R171, R171, R170, RZ ;  /* 0x000000aaabab7224 */ /* 0x000fce00078e02ff */
.L_x_242:
[----:B------:R-:W-:Y:S05]  /*6b50*/  BSYNC B1 ;  /* 0x0000000000017941 */ /* 0x000fea0003800000 */
.L_x_241:
        /* <DEDUP_REMOVED lines=11> */
.L_x_244:
[----:B------:R-:W-:Y:S05]  /*6c10*/  BSYNC B1 ;  /* 0x0000000000017941 */ /* 0x000fea0003800000 */
.L_x_243:
[----:B------:R-:W-:Y:S01]  /*6c20*/  @!P4 IMAD R31, R31, R168, R171 ;  /* 0x000000a81f1fc224 */ /* 0x000fe200078e02ab */
[----:B------:R-:W-:Y:S04]  /*6c30*/  BSSY B1, `(.L_x_245) ;  /* 0x0000006000017945 */ /* 0x000fe80003800000 */
[----:B------:R1:W-:Y:S01]  /*6c40*/  @!P4 STG.E.U8 desc[UR36][R4.64+0x9], R31 ;  /* 0x0000091f0400c986 */ /* 0x0003e2000c101124 */
[----:B------:R-:W-:Y:S05]  /*6c50*/  @P5 BRA `(.L_x_246) ;  /* 0x00000000000c5947 */ /* 0x000fea0003800000 */
[----:B------:R-:W4:Y:S02]  /*6c60*/  LDG.E.U8 R169, desc[UR36][R8.64+0x10] ;  /* 0x0000102408a97981 */ /* 0x000f24000c1e1100 */
[----:B----4-:R-:W-:-:S05]  /*6c70*/  PRMT R171, R169, 0x8880, RZ ;  /* 0x00008880a9ab7816 */ /* 0x010fca00000000ff */
[----:B------:R-:W-:-:S07]  /*6c80*/  IMAD R171, R171, R170, RZ ;  /* 0x000000aaabab7224 */ /* 0x000fce00078e02ff */
.L_x_246:
[----:B------:R-:W-:Y:S05]  /*6c90*/  BSYNC B1 ;  /* 0x0000000000017941 */ /* 0x000fea0003800000 */
.L_x_245:
        /* <DEDUP_REMOVED lines=12> */
.L_x_248:
[----:B------:R-:W-:Y:S05]  /*6d60*/  BSYNC B1 ;  /* 0x0000000000017941 */ /* 0x000fea0003800000 */
.L_x_247:
        /* <DEDUP_REMOVED lines=10> */
.L_x_250:
[----:B------:R-:W-:Y:S05]  /*6e10*/  BSYNC B1 ;  /* 0x0000000000017941 */ /* 0x000fea0003800000 */
.L_x_249:
        /* <DEDUP_REMOVED lines=11> */
.L_x_252:
[----:B------:R-:W-:Y:S05]  /*6ed0*/  BSYNC B1 ;  /* 0x0000000000017941 */ /* 0x000fea0003800000 */
.L_x_251:
[----:B------:R-:W-:Y:S01]  /*6ee0*/  @!P4 IMAD R35, R35, R168, R171 ;  /* 0x000000a82323c224 */ /* 0x000fe200078e02ab */
[----:B------:R-:W-:Y:S04]  /*6ef0*/  BSSY B1, `(.L_x_253) ;  /* 0x0000006000017945 */ /* 0x000fe80003800000 */
[----:B------:R1:W-:Y:S01]  /*6f00*/  @!P4 STG.E.U8 desc[UR36][R4.64+0x11], R35 ;  /* 0x000011230400c986 */ /* 0x0003e2000c101124 */
[----:B------:R-:W-:Y:S05]  /*6f10*/  @P5 BRA `(.L_x_254) ;  /* 0x00000000000c5947 */ /* 0x000fea0003800000 */
[----:B------:R-:W4:Y:S02]  /*6f20*/  LDG.E.U8 R169, desc[UR36][R8.64+0x18] ;  /* 0x0000182408a97981 */ /* 0x000f24000c1e1100 */
[----:B----4-:R-:W-:-:S05]  /*6f30*/  PRMT R171, R169, 0x8880, RZ ;  /* 0x00008880a9ab7816 */ /* 0x010fca00000000ff */
[----:B------:R-:W-:-:S07]  /*6f40*/  IMAD R171, R171, R170, RZ ;  /* 0x000000aaabab7224 */ /* 0x000fce00078e02ff */
.L_x_254:
[----:B------:R-:W-:Y:S05]  /*6f50*/  BSYNC B1 ;  /* 0x0000000000017941 */ /* 0x000fea0003800000 */
.L_x_253:
        /* <DEDUP_REMOVED lines=12> */
.L_x_256:
[----:B------:R-:W-:Y:S05]  /*7020*/  BSYNC B1 ;  /* 0x0000000000017941 */ /* 0x000fea0003800000 */
.L_x_255:
        /* <DEDUP_REMOVED lines=10> */
.L_x_258:
[----:B------:R-:W-:Y:S05]  /*70d0*/  BSYNC B1 ;  /* 0x0000000000017941 */ /* 0x000fea0003800000 */
.L_x_257:
        /* <DEDUP_REMOVED lines=11> */
.L_x_260:
[----:B------:R-:W-:Y:S05]  /*7190*/  BSYNC B1 ;  /* 0x0000000000017941 */ /* 0x000fea0003800000 */
.L_x_259:
[----:B------:R-:W-:Y:S01]  /*71a0*/  @!P4 IMAD R39, R39, R168, R171 ;  /* 0x000000a82727c224 */ /* 0x000fe200078e02ab */
[----:B------:R-:W-:Y:S04]  /*71b0*/  BSSY B1, `(.L_x_261) ;  /* 0x0000006000017945 */ /* 0x000fe80003800000 */
[----:B------:R1:W-:Y:S01]  /*71c0*/  @!P4 STG.E.U8 desc[UR36][R4.64+0x19], R39 ;  /* 0x000019270400c986 */ /* 0x0003e2000c101124 */
[----:B------:R-:W-:Y:S05]  /*71d0*/  @P5 BRA `(.L_x_262) ;  /* 0x00000000000c5947 */ /* 0x000fea0003800000 */
[----:B------:R-:W4:Y:S02]  /*71e0*/  LDG.E.U8 R169, desc[UR36][R8.64+0x20] ;  /* 0x0000202408a97981 */ /* 0x000f24000c1e1100 */
[----:B----4-:R-:W-:-:S05]  /*71f0*/  PRMT R171, R169, 0x8880, RZ ;  /* 0x00008880a9ab7816 */ /* 0x010fca00000000ff */
[----:B------:R-:W-:-:S07]  /*7200*/  IMAD R171, R171, R170, RZ ;  /* 0x000000aaabab7224 */ /* 0x000fce00078e02ff */
.L_x_262:
[----:B------:R-:W-:Y:S05]  /*7210*/  BSYNC B1 ;  /* 0x0000000000017941 */ /* 0x000fea0003800000 */
.L_x_261:
        /* <DEDUP_REMOVED lines=12> */
.L_x_264:
[----:B------:R-:W-:Y:S05]  /*72e0*/  BSYNC B1 ;  /* 0x0000000000017941 */ /* 0x000fea0003800000 */
.L_x_263:
        /* <DEDUP_REMOVED lines=10> */
.L_x_266:
[----:B------:R-:W-:Y:S05]  /*7390*/  BSYNC B1 ;  /* 0x0000000000017941 */ /* 0x000fea0003800000 */
.L_x_265:
        /* <DEDUP_REMOVED lines=11> */
.L_x_268:
[----:B------:R-:W-:Y:S05]  /*7450*/  BSYNC B1 ;  /* 0x0000000000017941 */ /* 0x000fea0003800000 */
.L_x_267:
[----:B------:R-:W-:Y:S01]  /*7460*/  @!P4 IMAD R43, R43, R168, R171 ;  /* 0x000000a82b2bc224 */ /* 0x000fe200078e02ab */
[----:B------:R-:W-:Y:S04]  /*7470*/  BSSY B1, `(.L_x_269) ;  /* 0x0000006000017945 */ /* 0x000fe80003800000 */
[----:B------:R1:W-:Y:S01]  /*7480*/  @!P4 STG.E.U8 desc[UR36][R4.64+0x21], R43 ;  /* 0x0000212b0400c986 */ /* 0x0003e2000c101124 */
[----:B------:R-:W-:Y:S05]  /*7490*/  @P5 BRA `(.L_x_270) ;  /* 0x00000000000c5947 */ /* 0x000fea0003800000 */
[----:B------:R-:W4:Y:S02]  /*74a0*/  LDG.E.U8 R169, desc[UR36][R8.64+0x28] ;  /* 0x0000282408a97981 */ /* 0x000f24000c1e1100 */
[----:B----4-:R-:W-:-:S05]  /*74b0*/  PRMT R171, R169, 0x8880, RZ ;  /* 0x00008880a9ab7816 */ /* 0x010fca00000000ff */
[----:B------:R-:W-:-:S07]  /*74c0*/  IMAD R171, R171, R170, RZ ;  /* 0x000000aaabab7224 */ /* 0x000fce00078e02ff */
.L_x_270:
[----:B------:R-:W-:Y:S05]  /*74d0*/  BSYNC B1 ;  /* 0x0000000000017941 */ /* 0x000fea0003800000 */
.L_x_269:
        /* <DEDUP_REMOVED lines=12> */
.L_x_272:
[----:B------:R-:W-:Y:S05]  /*75a0*/  BSYNC B1 ;  /* 0x0000000000017941 */ /* 0x000fea0003800000 */
.L_x_271:
        /* <DEDUP_REMOVED lines=10> */
.L_x_274:
[----:B------:R-:W-:Y:S05]  /*7650*/  BSYNC B1 ;  /* 0x0000000000017941 */ /* 0x000fea0003800000 */
.L_x_273:
        /* <DEDUP_REMOVED lines=11> */
.L_x_276:
[----:B------:R-:W-:Y:S05]  /*7710*/  BSYNC B1 ;  /* 0x0000000000017941 */ /* 0x000fea0003800000 */
.L_x_275:
[----:B------:R-:W-:Y:S01]  /*7720*/  @!P4 IMAD R47, R47, R168, R171 ;  /* 0x000000a82f2fc224 */ /* 0x000fe200078e02ab */
[----:B------:R-:W-:Y:S04]  /*7730*/  BSSY B1, `(.L_x_277) ;  /* 0x0000006000017945 */ /* 0x000fe80003800000 */
[----:B------:R1:W-:Y:S01]  /*7740*/  @!P4 STG.E.U8 desc[UR36][R4.64+0x29], R47 ;  /* 0x0000292f0400c986 */ /* 0x0003e2000c101124 */
[----:B------:R-:W-:Y:S05]  /*7750*/  @P5 BRA `(.L_x_278) ;  /* 0x00000000000c5947 */ /* 0x000fea0003800000 */
[----:B------:R-:W4:Y:S02]  /*7760*/  LDG.E.U8 R169, desc[UR36][R8.64+0x30] ;  /* 0x0000302408a97981 */ /* 0x000f24000c1e1100 */
[----:B----4-:R-:W-:-:S05]  /*7770*/  PRMT R171, R169, 0x8880, RZ ;  /* 0x00008880a9ab7816 */ /* 0x010fca00000000ff */
[----:B------:R-:W-:-:S07]  /*7780*/  IMAD R171, R171, R170, RZ ;  /* 0x000000aaabab7224 */ /* 0x000fce00078e02ff */
.L_x_278:
[----:B------:R-:W-:Y:S05]  /*7790*/  BSYNC B1 ;  /* 0x0000000000017941 */ /* 0x000fea0003800000 */
.L_x_277:
        /* <DEDUP_REMOVED lines=12> */
.L_x_280:
[----:B------:R-:W-:Y:S05]  /*7860*/  BSYNC B1 ;  /* 0x0000000000017941 */ /* 0x000fea0003800000 */
.L_x_279:
        /* <DEDUP_REMOVED lines=10> */
.L_x_282:
[----:B------:R-:W-:Y:S05]  /*7910*/  BSYNC B1 ;  /* 0x0000000000017941 */ /* 0x000fea0003800000 */
.L_x_281:
        /* <DEDUP_REMOVED lines=11> */
.L_x_284:
[----:B------:R-:W-:Y:S05]  /*79d0*/  BSYNC B1 ;  /* 0x0000000000017941 */ /* 0x000fea0003800000 */
.L_x_283:
[----:B------:R-:W-:Y:S01]  /*79e0*/  @!P4 IMAD R51, R51, R168, R171 ;  /* 0x000000a83333c224 */ /* 0x000fe200078e02ab */
[----:B------:R-:W-:Y:S04]  /*79f0*/  BSSY B1, `(.L_x_285) ;  /* 0x0000006000017945 */ /* 0x000fe80003800000 */
[----:B------:R1:W-:Y:S01]  /*7a00*/  @!P4 STG.E.U8 desc[UR36][R4.64+0x31], R51 ;  /* 0x000031330400c986 */ /* 0x0003e2000c101124 */
[----:B------:R-:W-:Y:S05]  /*7a10*/  @P5 BRA `(.L_x_286) ;  /* 0x00000000000c5947 */ /* 0x000fea0003800000 */
[----:B------:R-:W4:Y:S02]  /*7a20*/  LDG.E.U8 R169, desc[UR36][R8.64+0x38] ;  /* 0x0000382408a97981 */ /* 0x000f24000c1e1100 */
[----:B----4-:R-:W-:-:S05]  /*7a30*/  PRMT R171, R169, 0x8880, RZ ;  /* 0x00008880a9ab7816 */ /* 0x010fca00000000ff */
[----:B------:R-:W-:-:S07]  /*7a40*/  IMAD R171, R171, R170, RZ ;  /* 0x000000aaabab7224 */ /* 0x000fce00078e02ff */
.L_x_286:
[----:B------:R-:W-:Y:S05]  /*7a50*/  BSYNC B1 ;  /* 0x0000000000017941 */ /* 0x000fea0003800000 */
.L_x_285:
        /* <DEDUP_REMOVED lines=12> */
.L_x_288:
[----:B------:R-:W-:Y:S05]  /*7b20*/  BSYNC B1 ;  /* 0x0000000000017941 */ /* 0x000fea0003800000 */
.L_x_287:
        /* <DEDUP_REMOVED lines=10> */
.L_x_290:
[----:B------:R-:W-:Y:S05]  /*7bd0*/  BSYNC B1 ;  /* 0x0000000000017941 */ /* 0x000fea0003800000 */
.L_x_289:
        /* <DEDUP_REMOVED lines=11> */
.L_x_292:
[----:B------:R-:W-:Y:S05]  /*7c90*/  BSYNC B1 ;  /* 0x0000000000017941 */ /* 0x000fea0003800000 */
.L_x_291:
[----:B------:R-:W-:Y:S01]  /*7ca0*/  @!P4 IMAD R55, R55, R168, R171 ;  /* 0x000000a83737c224 */ /* 0x000fe200078e02ab */
[----:B------:R-:W-:Y:S04]  /*7cb0*/  BSSY B1, `(.L_x_293) ;  /* 0x0000006000017945 */ /* 0x000fe80003800000 */
[----:B------:R1:W-:Y:S01]  /*7cc0*/  @!P4 STG.E.U8 desc[UR36][R4.64+0x39], R55 ;  /* 0x000039370400c986 */ /* 0x0003e2000c101124 */
[----:B------:R-:W-:Y:S05]  /*7cd0*/  @P5 BRA `(.L_x_294) ;  /* 0x00000000000c5947 */ /* 0x000fea0003800000 */
[----:B------:R-:W4:Y:S02]  /*7ce0*/  LDG.E.U8 R169, desc[UR36][R8.64+0x40] ;  /* 0x0000402408a97981 */ /* 0x000f24000c1e1100 */
[----:B----4-:R-:W-:-:S05]  /*7cf0*/  PRMT R171, R169, 0x8880, RZ ;  /* 0x00008880a9ab7816 */ /* 0x010fca00000000ff */
[----:B------:R-:W-:-:S07]  /*7d00*/  IMAD R171, R171, R170, RZ ;  /* 0x000000aaabab7224 */ /* 0x000fce00078e02ff */
.L_x_294:
[----:B------:R-:W-:Y:S05]  /*7d10*/  BSYNC B1 ;  /* 0x0000000000017941 */ /* 0x000fea0003800000 */
.L_x_293:
        /* <DEDUP_REMOVED lines=12> */
.L_x_296:
[----:B------:R-:W-:Y:S05]  /*7de0*/  BSYNC B1 ;  /* 0x0000000000017941 */ /* 0x000fea0003800000 */
.L_x_295:
        /* <DEDUP_REMOVED lines=10> */
.L_x_298:
[----:B------:R-:W-:Y:S05]  /*7e90*/  BSYNC B1 ;  /* 0x0000000000017941 */ /* 0x000fea0003800000 */
.L_x_297:
        /* <DEDUP_REMOVED lines=11> */
.L_x_300:
[----:B------:R-:W-:Y:S05]  /*7f50*/  BSYNC B1 ;  /* 0x0000000000017941 */ /* 0x000fea0003800000 */
.L_x_299:
[----:B------:R-:W-:Y:S01]  /*7f60*/  @!P0 IMAD R59, R59, R168, R171 ;  /* 0x000000a83b3b8224 */ /* 0x000fe200078e02ab */
[----:B------:R-:W-:Y:S04]  /*7f70*/  BSSY B1, `(.L_x_301) ;  /* 0x0000006000017945 */ /* 0x000fe80003800000 */
[----:B------:R1:W-:Y:S01]  /*7f80*/  @!P0 STG.E.U8 desc[UR36][R4.64+0x41], R59 ;  /* 0x0000413b04008986 */ /* 0x0003e2000c101124 */
[----:B------:R-:W-:Y:S05]  /*7f90*/  @P4 BRA `(.L_x_302) ;  /* 0x00000000000c4947 */ /* 0x000fea0003800000 */
[----:B------:R-:W4:Y:S02]  /*7fa0*/  LDG.E.U8 R169, desc[UR36][R8.64+0x48] ;  /* 0x0000482408a97981 */ /* 0x000f24000c1e1100 */
[----:B----4-:R-:W-:-:S05]  /*7fb0*/  PRMT R171, R169, 0x8880, RZ ;  /* 0x00008880a9ab7816 */ /* 0x010fca00000000ff */
[----:B------:R-:W-:-:S07]  /*7fc0*/  IMAD R171, R171, R170, RZ ;  /* 0x000000aaabab7224 */ /* 0x000fce00078e02ff */
.L_x_302:
[----:B------:R-:W-:Y:S05]  /*7fd0*/  BSYNC B1 ;  /* 0x0000000000017941 */ /* 0x000fea0003800000 */
.L_x_301:
        /* <DEDUP_REMOVED lines=12> */
.L_x_304:
[----:B------:R-:W-:Y:S05]  /*80a0*/  BSYNC B1 ;  /* 0x0000000000017941 */ /* 0x000fea0003800000 */
.L_x_303:
        /* <DEDUP_REMOVED lines=10> */
.L_x_306:
[----:B------:R-:W-:Y:S05]  /*8150*/  BSYNC B1 ;  /* 0x0000000000017941 */ /* 0x000fea0003800000 */
.L_x_305:
[----:B------:R-:W-:Y:S01]  /*8160*/  @!P5 IMAD R13, R62, R168, R171 ;  /* 0x000000a83e0dd224 */ /* 0x000fe200078e02ab */
[----:B-1----:R-:W-:Y:S01]  /*8170*/  @!P3 IADD3 R4, P0, R10, UR41, RZ ;  /* 0x000000290a04bc10 */ /* 0x002fe2000ff1e0ff */
[----:B------:R-:W-:Y:S01]  /*8180*/  BSSY B1, `(.L_x_307) ;  /* 0x000000a000017945 */ /* 0x000fe20003800000 */
[----:B------:R-:W-:Y:S02]  /*8190*/  ISETP.LT.OR P4, PT, R3, 0x51, !P2 ;  /* 0x000000510300780c */ /* 0x000fe40005781670 */
[----:B------:R1:W-:Y:S01]  /*81a0*/  @!P5 STG.E.U8 desc[UR36][R6.64+0x48], R13 ;  /* 0x0000480d0600d986 */ /* 0x0003e2000c101124 */
[----:B------:R-:W-:Y:S02]  /*81b0*/  @!P3 IADD3.X R5, R11, UR40, RZ, P0, !PT ;  /* 0x000000280b05bc10 */ /* 0x000fe400087fe4ff */
[C---:B------:R-:W-:Y:S02]  /*81c0*/  ISETP.LT.OR P5, PT, R3.reuse, 0x52, !P2 ;  /* 0x000000520300780c */ /* 0x040fe400057a1670 */
[----:B------:R-:W-:Y:S01]  /*81d0*/  ISETP.LT.OR P0, PT, R3, 0x51, !P1 ;  /* 0x000000510300780c */ /* 0x000fe20004f01670 */
[----:B------:R-:W-:-:S12]  /*81e0*/  @P3 BRA `(.L_x_308) ;  /* 0x00000000000c3947 */ /* 0x000fd80003800000 */
[----:B------:R-:W2:Y:S02]  /*81f0*/  LDG.E.U8 R169, desc[UR36][R20.64+0x49] ;  /* 0x0000492414a97981 */ /* 0x000ea4000c1e1100 */
[----:B--2---:R-:W-:-:S05]  /*8200*/  PRMT R171, R169, 0x8880, RZ ;  /* 0x00008880a9ab7816 */ /* 0x004fca00000000ff */
[----:B------:R-:W-:-:S07]  /*8210*/  IMAD R171, R171, R170, RZ ;  /* 0x000000aaabab7224 */ /* 0x000fce00078e02ff */
.L_x_308:
[----:B------:R-:W-:Y:S05]  /*8220*/  BSYNC B1 ;  /* 0x0000000000017941 */ /* 0x000fea0003800000 */
.L_x_307:
[----:B------:R-:W-:Y:S01]  /*8230*/  @!P3 IMAD R63, R63, R168, R171 ;  /* 0x000000a83f3fb224 */ /* 0x000fe200078e02ab */
[----:B------:R-:W-:Y:S04]  /*8240*/  BSSY B1, `(.L_x_309) ;  /* 0x0000006000017945 */ /* 0x000fe80003800000 */
[----:B------:R2:W-:Y:S01]  /*8250*/  @!P3 STG.E.U8 desc[UR36][R4.64+0x49], R63 ;  /* 0x0000493f0400b986 */ /* 0x0005e2000c101124 */
[----:B------:R-:W-:Y:S05]  /*8260*/  @P4 BRA `(.L_x_310) ;  /* 0x00000000000c4947 */ /* 0x000fea0003800000 */
[----:B------:R-:W4:Y:S02]  /*8270*/  LDG.E.U8 R169, desc[UR36][R8.64+0x50] ;  /* 0x0000502408a97981 */ /* 0x000f24000c1e1100 */
[----:B----4-:R-:W-:-:S05]  /*8280*/  PRMT R171, R169, 0x8880, RZ ;  /* 0x00008880a9ab7816 */ /* 0x010fca00000000ff */
[----:B------:R-:W-:-:S07]  /*8290*/  IMAD R171, R171, R170, RZ ;  /* 0x000000aaabab7224 */ /* 0x000fce00078e02ff */
.L_x_310:
[----:B------:R-:W-:Y:S05]  /*82a0*/  BSYNC B1 ;  /* 0x0000000000017941 */ /* 0x000fea0003800000 */
.L_x_309:
        /* <DEDUP_REMOVED lines=9> */
.L_x_312:
[----:B------:R-:W-:Y:S05]  /*8340*/  BSYNC B1 ;  /* 0x0000000000017941 */ /* 0x000fea0003800000 */
.L_x_311:
[----:B------:R-:W-:Y:S01]  /*8350*/  @!P5 IMAD R65, R65, R168, R171 ;  /* 0x000000a84141d224 */ /* 0x000fe200078e02ab */
[----:B------:R-:W-:Y:S01]  /*8360*/  BSSY B1, `(.L_x_313) ;  /* 0x000000c000017945 */ /* 0x000fe20003800000 */
[----:B-1----:R-:W-:Y:S01]  /*8370*/  @!P5 IMAD.MOV.U32 R4, RZ, RZ, R10 ;  /* 0x000000ffff04d224 */ /* 0x002fe200078e000a */
[C---:B------:R-:W-:Y:S01]  /*8380*/  ISETP.LT.OR P4, PT, R3.reuse, 0x52, !P1 ;  /* 0x000000520300780c */ /* 0x040fe20004f81670 */
[----:B------:R-:W-:Y:S01]  /*8390*/  @!P5 IMAD.MOV.U32 R5, RZ, RZ, R11 ;  /* 0x000000ffff05d224 */ /* 0x000fe200078e000b */
[----:B------:R-:W-:-:S04]  /*83a0*/  ISETP.LT.OR P3, PT, R3, 0x59, !P1 ;  /* 0x000000590300780c */ /* 0x000fc80004f61670 */
[----:B------:R1:W-:Y:S01]  /*83b0*/  @!P5 STG.E.U8 desc[UR36][R4.64+0x51], R65 ;  /* 0x000051410400d986 */ /* 0x0003e2000c101124 */
[----:B------:R-:W-:-:S04]  /*83c0*/  @!P0 IADD3 R6, P5, R10, UR41, RZ ;  /* 0x000000290a068c10 */ /* 0x000fc8000ffbe0ff */
[----:B------:R-:W-:Y:S01]  /*83d0*/  @!P0 IADD3.X R7, R11, UR40, RZ, P5, !PT ;  /* 0x000000280b078c10 */ /* 0x000fe2000affe4ff */
[----:B------:R-:W-:Y:S08]  /*83e0*/  @P0 BRA `(.L_x_314) ;  /* 0x00000000000c0947 */ /* 0x000ff00003800000 */
[----:B------:R-:W2:Y:S02]  /*83f0*/  LDG.E.U8 R169, desc[UR36][R20.64+0x50] ;  /* 0x0000502414a97981 */ /* 0x000ea4000c1e1100 */
[----:B--2---:R-:W-:-:S05]  /*8400*/  PRMT R171, R169, 0x8880, RZ ;  /* 0x00008880a9ab7816 */ /* 0x004fca00000000ff */
[----:B------:R-:W-:-:S07]  /*8410*/  IMAD R171, R171, R170, RZ ;  /* 0x000000aaabab7224 */ /* 0x000fce00078e02ff */
.L_x_314:
[----:B------:R-:W-:Y:S05]  /*8420*/  BSYNC B1 ;  /* 0x0000000000017941 */ /* 0x000fea0003800000 */
.L_x_313:
[----:B------:R-:W-:Y:S01]  /*8430*/  @!P0 IMAD R15, R66, R168, R171 ;  /* 0x000000a8420f8224 */ /* 0x000fe200078e02ab */
[----:B-1----:R-:W-:Y:S01]  /*8440*/  @!P4 IADD3 R4, P5, R10, UR41, RZ ;  /* 0x000000290a04cc10 */ /* 0x002fe2000ffbe0ff */
[----:B------:R-:W-:Y:S03]  /*8450*/  BSSY B1, `(.L_x_315) ;  /* 0x000000a000017945 */ /* 0x000fe60003800000 */
[----:B------:R1:W-:Y:S01]  /*8460*/  @!P0 STG.E.U8 desc[UR36][R6.64+0x50], R15 ;  /* 0x0000500f06008986 */ /* 0x0003e2000c101124 */
[----:B------:R-:W-:Y:S02]  /*8470*/  ISETP.LT.OR P0, PT, R3, 0x59, !P2 ;  /* 0x000000590300780c */ /* 0x000fe40005701670 */
[----:B------:R-:W-:Y:S02]  /*8480*/  @!P4 IADD3.X R5, R11, UR40, RZ, P5, !PT ;  /* 0x000000280b05cc10 */ /* 0x000fe4000affe4ff */
[----:B------:R-:W-:-:S02]  /*8490*/  ISETP.LT.OR P2, PT, R3, 0x5a, !P2 ;  /* 0x0000005a0300780c */ /* 0x000fc40005741670 */
[----:B------:R-:W-:Y:S01]  /*84a0*/  @!P3 IADD3 R12, P5, R10, UR41, RZ ;  /* 0x000000290a0cbc10 */ /* 0x000fe2000ffbe0ff */
[----:B------:R-:W-:-:S12]  /*84b0*/  @P4 BRA `(.L_x_316) ;  /* 0x00000000000c4947 */ /* 0x000fd80003800000 */
[----:B------:R-:W2:Y:S02]  /*84c0*/  LDG.E.U8 R169, desc[UR36][R20.64+0x51] ;  /* 0x0000512414a97981 */ /* 0x000ea4000c1e1100 */
[----:B--2---:R-:W-:-:S05]  /*84d0*/  PRMT R171, R169, 0x8880, RZ ;  /* 0x00008880a9ab7816 */ /* 0x004fca00000000ff */
[----:B------:R-:W-:-:S07]  /*84e0*/  IMAD R171, R171, R170, RZ ;  /* 0x000000aaabab7224 */ /* 0x000fce00078e02ff */
.L_x_316:
[----:B------:R-:W-:Y:S05]  /*84f0*/  BSYNC B1 ;  /* 0x0000000000017941 */ /* 0x000fea0003800000 */
.L_x_315:
[----:B------:R-:W-:Y:S01]  /*8500*/  @!P4 IMAD R67, R67, R168, R171 ;  /* 0x000000a84343c224 */ /* 0x000fe200078e02ab */
[----:B------:R-:W-:Y:S04]  /*8510*/  BSSY B1, `(.L_x_317) ;  /* 0x0000006000017945 */ /* 0x000fe80003800000 */
[----:B------:R2:W-:Y:S01]  /*8520*/  @!P4 STG.E.U8 desc[UR36][R4.64+0x51], R67 ;  /* 0x000051430400c986 */ /* 0x0005e2000c101124 */
[----:B------:R-:W-:Y:S05]  /*8530*/  @P0 BRA `(.L_x_318) ;  /* 0x00000000000c0947 */ /* 0x000fea0003800000 */
[----:B------:R-:W4:Y:S02]  /*8540*/  LDG.E.U8 R169, desc[UR36][R8.64+0x58] ;  /* 0x0000582408a97981 */ /* 0x000f24000c1e1100 */
[----:B----4-:R-:W-:-:S05]  /*8550*/  PRMT R171, R169, 0x8880, RZ ;  /* 0x00008880a9ab7816 */ /* 0x010fca00000000ff */
[----:B------:R-:W-:-:S07]  /*8560*/  IMAD R171, R171, R170, RZ ;  /* 0x000000aaabab7224 */ /* 0x000fce00078e02ff */
.L_x_318:
[----:B------:R-:W-:Y:S05]  /*8570*/  BSYNC B1 ;  /* 0x0000000000017941 */ /* 0x000fea0003800000 */
.L_x_317:
        /* <DEDUP_REMOVED lines=9> */
.L_x_320:
[----:B------:R-:W-:Y:S05]  /*8610*/  BSYNC B1 ;  /* 0x0000000000017941 */ /* 0x000fea0003800000 */
.L_x_319:
        /* <DEDUP_REMOVED lines=10> */
.L_x_322:
[----:B------:R-:W-:Y:S05]  /*86c0*/  BSYNC B1 ;  /* 0x0000000000017941 */ /* 0x000fea0003800000 */
.L_x_321:
[----:B-1----:R-:W-:Y:S01]  /*86d0*/  @!P3 IMAD R5, R70, R168, R171 ;  /* 0x000000a84605b224 */ /* 0x002fe200078e02ab */
[----:B------:R-:W-:Y:S01]  /*86e0*/  ISETP.LT.OR P1, PT, R3, 0x5a, !P1 ;  /* 0x0000005a0300780c */ /* 0x000fe20004f21670 */
[----:B------:R-:W-:Y:S03]  /*86f0*/  BSSY B1, `(.L_x_323) ;  /* 0x0000006000017945 */ /* 0x000fe60003800000 */
[----:B------:R1:W-:Y:S09]  /*8700*/  @!P3 STG.E.U8 desc[UR36][R12.64+0x58], R5 ;  /* 0x000058050c00b986 */ /* 0x0003f2000c101124 */
[----:B------:R-:W-:Y:S05]  /*8710*/  @P1 BRA `(.L_x_324) ;  /* 0x00000000000c1947 */ /* 0x000fea0003800000 */
[----:B------:R-:W2:Y:S02]  /*8720*/  LDG.E.U8 R169, desc[UR36][R20.64+0x59] ;  /* 0x0000592414a97981 */ /* 0x000ea4000c1e1100 */
[----:B--2---:R-:W-:-:S05]  /*8730*/  PRMT R171, R169, 0x8880, RZ ;  /* 0x00008880a9ab7816 */ /* 0x004fca00000000ff */
[----:B------:R-:W-:-:S07]  /*8740*/  IMAD R171, R171, R170, RZ ;  /* 0x000000aaabab7224 */ /* 0x000fce00078e02ff */
.L_x_324:
[----:B------:R-:W-:Y:S05]  /*8750*/  BSYNC B1 ;  /* 0x0000000000017941 */ /* 0x000fea0003800000 */
.L_x_323:
[----:B------:R-:W-:Y:S01]  /*8760*/  IMAD R71, R71, R168, R171 ;  /* 0x000000a847477224 */ /* 0x000fe200078e02ab */
[----:B------:R-:W-:Y:S06]  /*8770*/  @P1 BRA `(.L_x_325) ;  /* 0x0000002800001947 */ /* 0x000fec0003800000 */
[----:B------:R-:W-:-:S04]  /*8780*/  IADD3 R4, P0, R10, UR41, RZ ;  /* 0x000000290a047c10 */ /* 0x000fc8000ff1e0ff */
[----:B-1----:R-:W-:-:S05]  /*8790*/  IADD3.X R5, R11, UR40, RZ, P0, !PT ;  /* 0x000000280b057c10 */ /* 0x002fca00087fe4ff */
[----:B------:R2:W-:Y:S01]  /*87a0*/  STG.E.U8 desc[UR36][R4.64+0x59], R71 ;  /* 0x0000594704007986 */ /* 0x0005e2000c101124 */
[----:B------:R-:W-:Y:S05]  /*87b0*/  BRA `(.L_x_325) ;  /* 0x0000002400f07947 */ /* 0x000fea0003800000 */
.L_x_36:
[C---:B------:R-:W-:Y:S01]  /*87c0*/  ISETP.GE.AND P1, PT, R6.reuse, 0x1, PT ;  /* 0x000000010600780c */ /* 0x040fe20003f26270 */
[----:B------:R-:W-:Y:S01]  /*87d0*/  ULDC.64 UR4, c[0x0][0x5c0] ;  /* 0x0001700000047ab9 */ /* 0x000fe20000000a00 */
[----:B------:R-:W-:Y:S02]  /*87e0*/  ISETP.GE.AND P2, PT, R6, 0x9, PT ;  /* 0x000000090600780c */ /* 0x000fe40003f46270 */
[C---:B------:R-:W-:Y:S02]  /*87f0*/  ISETP.LT.OR P5, PT, R3.reuse, 0x1, !P1 ;  /* 0x000000010300780c */ /* 0x040fe40004fa1670 */
[C---:B------:R-:W-:Y:S02]  /*8800*/  ISETP.LT.OR P0, PT, R3.reuse, 0x2, !P1 ;  /* 0x000000020300780c */ /* 0x040fe40004f01670 */
[----:B------:R-:W-:Y:S02]  /*8810*/  ISETP.LT.OR P4, PT, R3, 0x1, !P2 ;  /* 0x000000010300780c */ /* 0x000fe40005781670 */
[----:B------:R-:W-:-:S04]  /*8820*/  IADD3 R8, P3, R178, UR4, RZ ;  /* 0x00000004b2087c10 */ /* 0x000fc8000ff7e0ff */
[----:B------:R-:W-:Y:S02]  /*8830*/  IADD3.X R9, R180, UR5, RZ, P3, !PT ;  /* 0x00000005b4097c10 */ /* 0x000fe40009ffe4ff */
[----:B------:R-:W-:Y:S01]  /*8840*/  ISETP.LT.OR P3, PT, R3, 0x2, !P2 ;  /* 0x000000020300780c */ /* 0x000fe20005761670 */
[-C--:B------:R-:W-:Y:S02]  /*8850*/  @!P5 IMAD R7, R120, R168.reuse, RZ ;  /* 0x000000a87807d224 */ /* 0x080fe400078e02ff */
[-C--:B------:R-:W-:Y:S02]  /*8860*/  @!P0 IMAD R121, R121, R168.reuse, RZ ;  /* 0x000000a879798224 */ /* 0x080fe400078e02ff */
[----:B------:R-:W-:Y:S01]  /*8870*/  @!P4 IMAD R21, R122, R168, RZ ;  /* 0x000000a87a15c224 */ /* 0x000fe200078e02ff */
[----:B------:R0:W-:Y:S01]  /*8880*/  @!P5 STG.E.U8 desc[UR36][R8.64], R7 ;  /* 0x000000070800d986 */ /* 0x0001e2000c101124 */
[----:B------:R-:W-:-:S03]  /*8890*/  @!P4 IADD3 R10, P5, R8, UR41, RZ ;  /* 0x00000029080acc10 */ /* 0x000fc6000ffbe0ff */
[----:B------:R-:W-:Y:S01]  /*88a0*/  @!P0 STG.E.U8 desc[UR36][R8.64+0x1], R121 ;  /* 0x0000017908008986 */ /* 0x000fe2000c101124 */
[----:B------:R-:W-:Y:S02]  /*88b0*/  @!P4 IADD3.X R11, R9, UR40, RZ, P5, !PT ;  /* 0x00000028090bcc10 */ /* 0x000fe4000affe4ff */
[----:B------:R-:W-:Y:S01]  /*88c0*/  ISETP.LT.OR P0, PT, R3, 0x9, !P1 ;  /* 0x000000090300780c */ /* 0x000fe20004f01670 */
[----:B------:R-:W-:Y:S01]  /*88d0*/  @!P3 IMAD R123, R123, R168, RZ ;  /* 0x000000a87b7bb224 */ /* 0x000fe200078e02ff */
[----:B------:R-:W-:Y:S01]  /*88e0*/  @!P3 IADD3 R12, P5, R8, UR41, RZ ;  /* 0x00000029080cbc10 */ /* 0x000fe2000ffbe0ff */
[----:B------:R1:W-:Y:S01]  /*88f0*/  @!P4 STG.E.U8 desc[UR36][R10.64], R21 ;  /* 0x000000150a00c986 */ /* 0x0003e2000c101124 */
[----:B------:R-:W-:Y:S02]  /*8900*/  ISETP.LT.OR P4, PT, R3, 0xa, !P1 ;  /* 0x0000000a0300780c */ /* 0x000fe40004f81670 */
[----:B------:R-:W-:Y:S02]  /*8910*/  @!P3 IADD3.X R13, R9, UR40, RZ, P5, !PT ;  /* 0x00000028090dbc10 */ /* 0x000fe4000affe4ff */
[----:B------:R-:W-:-:S03]  /*8920*/  ISETP.LT.OR P5, PT, R3, 0x9, !P2 ;  /* 0x000000090300780c */ /* 0x000fc600057a1670 */
[----:B------:R-:W-:Y:S01]  /*8930*/  @!P3 STG.E.U8 desc[UR36][R12.64+0x1], R123 ;  /* 0x0000017b0c00b986 */ /* 0x000fe2000c101124 */
[----:B------:R-:W-:Y:S01]  /*8940*/  ISETP.LT.OR P3, PT, R3, 0xa, !P2 ;  /* 0x0000000a0300780c */ /* 0x000fe20005761670 */
[----:B0-----:R-:W-:-:S04]  /*8950*/  @!P0 IMAD R7, R124, R168, RZ ;  /* 0x000000a87c078224 */ /* 0x001fc800078e02ff */
[-C--:B------:R-:W-:Y:S01]  /*8960*/  @!P4 IMAD R125, R125, R168.reuse, RZ ;  /* 0x000000a87d7dc224 */ /* 0x080fe200078e02ff */
[----:B------:R0:W-:Y:S03]  /*8970*/  @!P0 STG.E.U8 desc[UR36][R8.64+0x8], R7 ;  /* 0x0000080708008986 */ /* 0x0001e6000c101124 */
[----:B------:R-:W-:Y:S01]  /*8980*/  @!P5 IADD3 R14, P0, R8, UR41, RZ ;  /* 0x00000029080edc10 */ /* 0x000fe2000ff1e0ff */
[-C--:B-1----:R-:W-:Y:S01]  /*8990*/  @!P5 IMAD R21, R126, R168.reuse, RZ ;  /* 0x000000a87e15d224 */ /* 0x082fe200078e02ff */
[----:B------:R-:W-:Y:S02]  /*89a0*/  @!P4 STG.E.U8 desc[UR36][R8.64+0x9], R125 ;  /* 0x0000097d0800c986 */ /* 0x000fe4000c101124 */
[----:B------:R-:W-:Y:S01]  /*89b0*/  @!P5 IADD3.X R15, R9, UR40, RZ, P0, !PT ;  /* 0x00000028090fdc10 */ /* 0x000fe200087fe4ff */
[----:B------:R-:W-:Y:S01]  /*89c0*/  @!P3 IMAD R127, R127, R168, RZ ;  /* 0x000000a87f7fb224 */ /* 0x000fe200078e02ff */
[----:B------:R-:W-:-:S02]  /*89d0*/  ISETP.LT.OR P0, PT, R3, 0x11, !P1 ;  /* 0x000000110300780c */ /* 0x000fc40004f01670 */
[----:B------:R-:W-:Y:S01]  /*89e0*/  @!P3 IADD3 R10, P4, R8, UR41, RZ ;  /* 0x00000029080abc10 */ /* 0x000fe2000ff9e0ff */
[----:B------:R1:W-:Y:S01]  /*89f0*/  @!P5 STG.E.U8 desc[UR36][R14.64+0x8], R21 ;  /* 0x000008150e00d986 */ /* 0x0003e2000c101124 */
[----:B------:R-:W-:Y:S02]  /*8a00*/  ISETP.LT.OR P5, PT, R3, 0x12, !P1 ;  /* 0x000000120300780c */ /* 0x000fe40004fa1670 */
[----:B------:R-:W-:Y:S02]  /*8a10*/  @!P3 IADD3.X R11, R9, UR40, RZ, P4, !PT ;  /* 0x00000028090bbc10 */ /* 0x000fe4000a7fe4ff */
[----:B------:R-:W-:-:S03]  /*8a20*/  ISETP.LT.OR P4, PT, R3, 0x11, !P2 ;  /* 0x000000110300780c */ /* 0x000fc60005781670 */
[----:B------:R2:W-:Y:S01]  /*8a30*/  @!P3 STG.E.U8 desc[UR36][R10.64+0x9], R127 ;  /* 0x0000097f0a00b986 */ /* 0x0005e2000c101124 */
        /* <DEDUP_REMOVED lines=10> */
[----:B--2---:R-:W-:Y:S01]  /*8ae0*/  @!P3 IADD3 R10, P5, R8, UR41, RZ ;  /* 0x00000029080abc10 */ /* 0x004fe2000ffbe0ff */
        /* <DEDUP_REMOVED lines=107> */
[----:B------:R-:W-:Y:S01]  /*91a0*/  @!P4 STG.E.U8 desc[UR36][R8.64+0x49], R157 ;  /* 0x0000499d0800c986 */ /* 0x000fe2000c101124 */
[----:B------:R-:W-:Y:S01]  /*91b0*/  ISETP.LT.OR P4, PT, R3, 0x51, !P1 ;  /* 0x000000510300780c */ /* 0x000fe20004f81670 */
[----:B------:R-:W-:Y:S01]  /*91c0*/  @!P3 IMAD R159, R159, R168, RZ ;  /* 0x000000a89f9fb224 */ /* 0x000fe200078e02ff */
[----:B------:R-:W-:Y:S02]  /*91d0*/  @!P5 IADD3.X R15, R9, UR40, RZ, P0, !PT ;  /* 0x00000028090fdc10 */ /* 0x000fe400087fe4ff */
[----:B--2---:R-:W-:-:S03]  /*91e0*/  @!P3 IADD3 R10, P0, R8, UR41, RZ ;  /* 0x00000029080abc10 */ /* 0x004fc6000ff1e0ff */
[----:B------:R1:W-:Y:S01]  /*91f0*/  @!P5 STG.E.U8 desc[UR36][R14.64+0x48], R13 ;  /* 0x0000480d0e00d986 */ /* 0x0003e2000c101124 */
[----:B------:R-:W-:Y:S02]  /*9200*/  ISETP.LT.OR P5, PT, R3, 0x52, !P1 ;  /* 0x000000520300780c */ /* 0x000fe40004fa1670 */
[----:B------:R-:W-:Y:S02]  /*9210*/  @!P3 IADD3.X R11, R9, UR40, RZ, P0, !PT ;  /* 0x00000028090bbc10 */ /* 0x000fe400087fe4ff */
[C---:B------:R-:W-:Y:S01]  /*9220*/  ISETP.LT.OR P0, PT, R3.reuse, 0x51, !P2 ;  /* 0x000000510300780c */ /* 0x040fe20005701670 */
[-C--:B0-----:R-:W-:Y:S02]  /*9230*/  @!P4 IMAD R7, R160, R168.reuse, RZ ;  /* 0x000000a8a007c224 */ /* 0x081fe400078e02ff */
[----:B------:R0:W-:Y:S04]  /*9240*/  @!P3 STG.E.U8 desc[UR36][R10.64+0x49], R159 ;  /* 0x0000499f0a00b986 */ /* 0x0001e8000c101124 */
[----:B------:R2:W-:Y:S01]  /*9250*/  @!P4 STG.E.U8 desc[UR36][R8.64+0x50], R7 ;  /* 0x000050070800c986 */ /* 0x0005e2000c101124 */
[----:B------:R-:W-:Y:S01]  /*9260*/  ISETP.LT.OR P4, PT, R3, 0x52, !P2 ;  /* 0x000000520300780c */ /* 0x000fe20005781670 */
[----:B------:R-:W-:-:S04]  /*9270*/  @!P5 IMAD R161, R161, R168, RZ ;  /* 0x000000a8a1a1d224 */ /* 0x000fc800078e02ff */
[----:B------:R-:W-:Y:S01]  /*9280*/  @!P0 IADD3 R12, P3, R8, UR41, RZ ;  /* 0x00000029080c8c10 */ /* 0x000fe2000ff7e0ff */
[----:B------:R-:W-:Y:S01]  /*9290*/  @!P5 STG.E.U8 desc[UR36][R8.64+0x51], R161 ;  /* 0x000051a10800d986 */ /* 0x000fe2000c101124 */
[----:B------:R-:W-:Y:S01]  /*92a0*/  ISETP.LT.OR P5, PT, R3, 0x59, !P1 ;  /* 0x000000590300780c */ /* 0x000fe20004fa1670 */
[-C--:B------:R-:W-:Y:S01]  /*92b0*/  @!P0 IMAD R21, R162, R168.reuse, RZ ;  /* 0x000000a8a2158224 */ /* 0x080fe200078e02ff */
[----:B-1----:R-:W-:Y:S02]  /*92c0*/  @!P0 IADD3.X R13, R9, UR40, RZ, P3, !PT ;  /* 0x00000028090d8c10 */ /* 0x002fe40009ffe4ff */
[C---:B------:R-:W-:Y:S02]  /*92d0*/  ISETP.LT.OR P3, PT, R3.reuse, 0x59, !P2 ;  /* 0x000000590300780c */ /* 0x040fe40005761670 */
[C---:B------:R-:W-:Y:S01]  /*92e0*/  ISETP.LT.OR P2, PT, R3.reuse, 0x5a, !P2 ;  /* 0x0000005a0300780c */ /* 0x040fe20005741670 */
[----:B------:R1:W-:Y:S01]  /*92f0*/  @!P0 STG.E.U8 desc[UR36][R12.64+0x50], R21 ;  /* 0x000050150c008986 */ /* 0x0003e2000c101124 */
[----:B------:R-:W-:Y:S01]  /*9300*/  ISETP.LT.OR P1, PT, R3, 0x5a, !P1 ;  /* 0x0000005a0300780c */ /* 0x000fe20004f21670 */
[----:B------:R-:W-:Y:S01]  /*9310*/  @!P4 IMAD R163, R163, R168, RZ ;  /* 0x000000a8a3a3c224 */ /* 0x000fe200078e02ff */
[----:B0-----:R-:W-:-:S03]  /*9320*/  @!P4 IADD3 R10, P0, R8, UR41, RZ ;  /* 0x00000029080acc10 */ /* 0x001fc6000ff1e0ff */
[-C--:B--2---:R-:W-:Y:S01]  /*9330*/  @!P5 IMAD R7, R164, R168.reuse, RZ ;  /* 0x000000a8a407d224 */ /* 0x084fe200078e02ff */
[----:B------:R-:W-:Y:S02]  /*9340*/  @!P4 IADD3.X R11, R9, UR40, RZ, P0, !PT ;  /* 0x00000028090bcc10 */ /* 0x000fe400087fe4ff */
[----:B------:R-:W-:Y:S01]  /*9350*/  ISETP.GE.AND P0, PT, R6, 0x81, PT ;  /* 0x000000810600780c */ /* 0x000fe20003f06270 */
[-C--:B------:R-:W-:Y:S02]  /*9360*/  @!P3 IMAD R23, R166, R168.reuse, RZ ;  /* 0x000000a8a617b224 */ /* 0x080fe400078e02ff */
[----:B------:R0:W-:Y:S01]  /*9370*/  @!P4 STG.E.U8 desc[UR36][R10.64+0x51], R163 ;  /* 0x000051a30a00c986 */ /* 0x0001e2000c101124 */
[C---:B------:R-:W-:Y:S01]  /*9380*/  @!P3 IADD3 R14, P4, R8.reuse, UR41, RZ ;  /* 0x00000029080ebc10 */ /* 0x040fe2000ff9e0ff */
[-C--:B------:R-:W-:Y:S02]  /*9390*/  @!P1 IMAD R165, R165, R168.reuse, RZ ;  /* 0x000000a8a5a59224 */ /* 0x080fe400078e02ff */
[----:B------:R2:W-:Y:S01]  /*93a0*/  @!P5 STG.E.U8 desc[UR36][R8.64+0x58], R7 ;  /* 0x000058070800d986 */ /* 0x0005e2000c101124 */
[----:B------:R-:W-:Y:S01]  /*93b0*/  @!P2 IADD3 R20, P5, R8, UR41, RZ ;  /* 0x000000290814ac10 */ /* 0x000fe2000ffbe0ff */
[----:B------:R-:W-:Y:S01]  /*93c0*/  @!P2 IMAD R167, R167, R168, RZ ;  /* 0x000000a8a7a7a224 */ /* 0x000fe200078e02ff */
[C---:B------:R-:W-:Y:S01]  /*93d0*/  @!P3 IADD3.X R15, R9.reuse, UR40, RZ, P4, !PT ;  /* 0x00000028090fbc10 */ /* 0x040fe2000a7fe4ff */
[----:B------:R-:W-:Y:S01]  /*93e0*/  @!P1 STG.E.U8 desc[UR36][R8.64+0x59], R165 ;  /* 0x000059a508009986 */ /* 0x000fe2000c101124 */
[----:B-1----:R-:W-:-:S02]  /*93f0*/  @!P2 IADD3.X R21, R9, UR40, RZ, P5, !PT ;  /* 0x000000280915ac10 */ /* 0x002fc4000affe4ff */
[C---:B------:R-:W-:Y:S01]  /*9400*/  ISETP.LT.OR P5, PT, R3.reuse, 0x1, !P0 ;  /* 0x000000010300780c */ /* 0x040fe200047a1670 */
[----:B------:R1:W-:Y:S01]  /*9410*/  @!P3 STG.E.U8 desc[UR36][R14.64+0x58], R23 ;  /* 0x000058170e00b986 */ /* 0x0003e2000c101124 */
[----:B------:R-:W-:Y:S02]  /*9420*/  ISETP.GE.AND P1, PT, R6, 0x89, PT ;  /* 0x000000890600780c */ /* 0x000fe40003f26270 */
[C---:B0-----:R-:W-:Y:S01]  /*9430*/  LEA R10, P3, R4.reuse, R8, 0x7 ;  /* 0x00000008040a7211 */ /* 0x041fe200078638ff */
[----:B------:R-:W-:Y:S01]  /*9440*/  @!P2 STG.E.U8 desc[UR36][R20.64+0x59], R167 ;  /* 0x000059a71400a986 */ /* 0x000fe2000c101124 */
[C---:B------:R-:W-:Y:S02]  /*9450*/  ISETP.LT.OR P2, PT, R3.reuse, 0x2, !P0 ;  /* 0x000000020300780c */ /* 0x040fe40004741670 */
[----:B--2---:R-:W-:Y:S02]  /*9460*/  SHF.L.U64.HI R7, R4, 0x7, R5 ;  /* 0x0000000704077819 */ /* 0x004fe40000010205 */
[----:B------:R-:W-:-:S03]  /*9470*/  ISETP.LT.OR P4, PT, R3, 0x1, !P1 ;  /* 0x000000010300780c */ /* 0x000fc60004f81670 */
[----:B------:R-:W-:Y:S01]  /*9480*/  IMAD.X R11, R7, 0x1, R9, P3 ;  /* 0x00000001070b7824 */ /* 0x000fe200018e0609 */
[----:B------:R-:W-:Y:S01]  /*9490*/  ISETP.LT.OR P3, PT, R3, 0x2, !P1 ;  /* 0x000000020300780c */ /* 0x000fe20004f61670 */
[----:B------:R-:W-:-:S04]  /*94a0*/  @!P5 IMAD R7, R72, R168, RZ ;  /* 0x000000a84807d224 */ /* 0x000fc800078e02ff */
[-C--:B------:R-:W-:Y:S01]  /*94b0*/  @!P2 IMAD R73, R73, R168.reuse, RZ ;  /* 0x000000a84949a224 */ /* 0x080fe200078e02ff */
[----:B------:R0:W-:Y:S03]  /*94c0*/  @!P5 STG.E.U8 desc[UR36][R10.64], R7 ;  /* 0x000000070a00d986 */ /* 0x0001e6000c101124 */
[----:B------:R-:W-:Y:S01]  /*94d0*/  @!P4 IADD3 R12, P5, R10, UR41, RZ ;  /* 0x000000290a0ccc10 */ /* 0x000fe2000ffbe0ff */
[----:B------:R-:W-:Y:S01]  /*94e0*/  @!P2 STG.E.U8 desc[UR36][R10.64+0x1], R73 ;  /* 0x000001490a00a986 */ /* 0x000fe2000c101124 */
[-C--:B-1----:R-:W-:Y:S01]  /*94f0*/  @!P4 IMAD R23, R74, R168.reuse, RZ ;  /* 0x000000a84a17c224 */ /* 0x082fe200078e02ff */
[----:B------:R-:W-:Y:S01]  /*9500*/  ISETP.LT.OR P2, PT, R3, 0x9, !P0 ;  /* 0x000000090300780c */ /* 0x000fe20004741670 */
[----:B------:R-:W-:Y:S01]  /*9510*/  @!P3 IMAD R75, R75, R168, RZ ;  /* 0x000000a84b4bb224 */ /* 0x000fe200078e02ff */
[----:B------:R-:W-:Y:S02]  /*9520*/  @!P4 IADD3.X R13, R11, UR40, RZ, P5, !PT ;  /* 0x000000280b0dcc10 */ /* 0x000fe4000affe4ff */
[----:B------:R-:W-:-:S03]  /*9530*/  @!P3 IADD3 R14, P5, R10, UR41, RZ ;  /* 0x000000290a0ebc10 */ /* 0x000fc6000ffbe0ff */
[----:B------:R1:W-:Y:S01]  /*9540*/  @!P4 STG.E.U8 desc[UR36][R12.64], R23 ;  /* 0x000000170c00c986 */ /* 0x0003e2000c101124 */
[----:B------:R-:W-:Y:S02]  /*9550*/  ISETP.LT.OR P4, PT, R3, 0x9, !P1 ;  /* 0x000000090300780c */ /* 0x000fe40004f81670 */
[----:B------:R-:W-:Y:S02]  /*9560*/  @!P3 IADD3.X R15, R11, UR40, RZ, P5, !PT ;  /* 0x000000280b0fbc10 */ /* 0x000fe4000affe4ff */
[C---:B------:R-:W-:Y:S01]  /*9570*/  ISETP.LT.OR P5, PT, R3.reuse, 0xa, !P0 ;  /* 0x0000000a0300780c */ /* 0x040fe200047a1670 */
[----:B0-----:R-:W-:Y:S02]  /*9580*/  @!P2 IMAD R7, R76, R168, RZ ;  /* 0x000000a84c07a224 */ /* 0x001fe400078e02ff */
[----:B------:R-:W-:Y:S01]  /*9590*/  @!P3 STG.E.U8 desc[UR36][R14.64+0x1], R75 ;  /* 0x0000014b0e00b986 */ /* 0x000fe2000c101124 */
[----:B------:R-:W-:-:S03]  /*95a0*/  ISETP.LT.OR P3, PT, R3, 0xa, !P1 ;  /* 0x0000000a0300780c */ /* 0x000fc60004f61670 */
[----:B------:R0:W-:Y:S02]  /*95b0*/  @!P2 STG.E.U8 desc[UR36][R10.64+0x8], R7 ;  /* 0x000008070a00a986 */ /* 0x0001e4000c101124 */
[----:B------:R-:W-:Y:S01]  /*95c0*/  @!P4 IADD3 R20, P2, R10, UR41, RZ ;  /* 0x000000290a14cc10 */ /* 0x000fe2000ff5e0ff */
[----:B-1----:R-:W-:-:S03]  /*95d0*/  @!P4 IMAD R23, R78, R168, RZ ;  /* 0x000000a84e17c224 */ /* 0x002fc600078e02ff */
[-C--:B------:R-:W-:Y:S01]  /*95e0*/  @!P5 IMAD R77, R77, R168.reuse, RZ ;  /* 0x000000a84d4dd224 */ /* 0x080fe200078e02ff */
[----:B------:R-:W-:Y:S02]  /*95f0*/  @!P4 IADD3.X R21, R11, UR40, RZ, P2, !PT ;  /* 0x000000280b15cc10 */ /* 0x000fe400097fe4ff */
[----:B------:R-:W-:Y:S01]  /*9600*/  ISETP.LT.OR P2, PT, R3, 0x11, !P0 ;  /* 0x000000110300780c */ /* 0x000fe20004741670 */
[----:B------:R-:W-:Y:S01]  /*9610*/  @!P3 IMAD R79, R79, R168, RZ ;  /* 0x000000a84f4fb224 */ /* 0x000fe200078e02ff */
[----:B------:R-:W-:Y:S01]  /*9620*/  @!P5 STG.E.U8 desc[UR36][R10.64+0x9], R77 ;  /* 0x0000094d0a00d986 */ /* 0x000fe2000c101124 */
[----:B------:R-:W-:-:S03]  /*9630*/  @!P3 IADD3 R12, P5, R10, UR41, RZ ;  /* 0x000000290a0cbc10 */ /* 0x000fc6000ffbe0ff */
[----:B------:R1:W-:Y:S01]  /*9640*/  @!P4 STG.E.U8 desc[UR36][R20.64+0x8], R23 ;  /* 0x000008171400c986 */ /* 0x0003e2000c101124 */
[----:B------:R-:W-:Y:S02]  /*9650*/  ISETP.LT.OR P4, PT, R3, 0x11, !P1 ;  /* 0x000000110300780c */ /* 0x000fe40004f81670 */
[----:B------:R-:W-:Y:S02]  /*9660*/  @!P3 IADD3.X R13, R11, UR40, RZ, P5, !PT ;  /* 0x000000280b0dbc10 */ /* 0x000fe4000affe4ff */
[C---:B------:R-:W-:Y:S02]  /*9670*/  ISETP.LT.OR P5, PT, R3.reuse, 0x12, !P0 ;  /* 0x000000120300780c */ /* 0x040fe400047a1670 */
[----:B0-----:R-:W-:Y:S01]  /*9680*/  @!P2 IMAD R7, R80, R168, RZ ;  /* 0x000000a85007a224 */ /* 0x001fe200078e02ff */
[----:B------:R0:W-:Y:S01]  /*9690*/  @!P3 STG.E.U8 desc[UR36][R12.64+0x9], R79 ;  /* 0x0000094f0c00b986 */ /* 0x0001e2000c101124 */
        /* <DEDUP_REMOVED lines=9> */
[----:B0-----:R-:W-:-:S03]  /*9730*/  @!P3 IADD3 R12, P5, R10, UR41, RZ ;  /* 0x000000290a0cbc10 */ /* 0x001fc6000ffbe0ff */
[----:B------:R0:W-:Y:S01]  /*9740*/  @!P4 STG.E.U8 desc[UR36][R14.64+0x10], R23 ;  /* 0x000010170e00c986 */ /* 0x0001e2000c101124 */
[----:B------:R-:W-:Y:S02]  /*9750*/  ISETP.LT.OR P4, PT, R3, 0x19, !P1 ;  /* 0x000000190300780c */ /* 0x000fe40004f81670 */
[----:B------:R-:W-:Y:S02]  /*9760*/  @!P3 IADD3.X R13, R11, UR40, RZ, P5, !PT ;  /* 0x000000280b0dbc10 */ /* 0x000fe4000affe4ff */
[C---:B------:R-:W-:Y:S02]  /*9770*/  ISETP.LT.OR P5, PT, R3.reuse, 0x1a, !P0 ;  /* 0x0000001a0300780c */ /* 0x040fe400047a1670 */
[----:B--2---:R-:W-:Y:S01]  /*9780*/  @!P2 IMAD R7, R84, R168, RZ ;  /* 0x000000a85407a224 */ /* 0x004fe200078e02ff */
[----:B------:R1:W-:Y:S01]  /*9790*/  @!P3 STG.E.U8 desc[UR36][R12.64+0x11], R83 ;  /* 0x000011530c00b986 */ /* 0x0003e2000c101124 */
[----:B------:R-:W-:-:S03]  /*97a0*/  ISETP.LT.OR P3, PT, R3, 0x1a, !P1 ;  /* 0x0000001a0300780c */ /* 0x000fc60004f61670 */
[----:B------:R2:W-:Y:S02]  /*97b0*/  @!P2 STG.E.U8 desc[UR36][R10.64+0x18], R7 ;  /* 0x000018070a00a986 */ /* 0x0005e4000c101124 */
[----:B------:R-:W-:Y:S01]  /*97c0*/  @!P4 IADD3 R20, P2, R10, UR41, RZ ;  /* 0x000000290a14cc10 */ /* 0x000fe2000ff5e0ff */
[----:B0-----:R-:W-:-:S03]  /*97d0*/  @!P4 IMAD R23, R86, R168, RZ ;  /* 0x000000a85617c224 */ /* 0x001fc600078e02ff */
[-C--:B------:R-:W-:Y:S01]  /*97e0*/  @!P5 IMAD R85, R85, R168.reuse, RZ ;  /* 0x000000a85555d224 */ /* 0x080fe200078e02ff */
[----:B------:R-:W-:Y:S02]  /*97f0*/  @!P4 IADD3.X R21, R11, UR40, RZ, P2, !PT ;  /* 0x000000280b15cc10 */ /* 0x000fe400097fe4ff */
[----:B------:R-:W-:Y:S01]  /*9800*/  ISETP.LT.OR P2, PT, R3, 0x21, !P0 ;  /* 0x000000210300780c */ /* 0x000fe20004741670 */
[----:B------:R-:W-:Y:S01]  /*9810*/  @!P3 IMAD R87, R87, R168, RZ ;  /* 0x000000a85757b224 */ /* 0x000fe200078e02ff */
[----:B------:R-:W-:Y:S01]  /*9820*/  @!P5 STG.E.U8 desc[UR36][R10.64+0x19], R85 ;  /* 0x000019550a00d986 */ /* 0x000fe2000c101124 */
[----:B-1----:R-:W-:-:S03]  /*9830*/  @!P3 IADD3 R12, P5, R10, UR41, RZ ;  /* 0x000000290a0cbc10 */ /* 0x002fc6000ffbe0ff */
        /* <DEDUP_REMOVED lines=111> */
[----:B-1----:R-:W-:Y:S02]  /*9f30*/  @!P3 IADD3 R12, P5, R10, UR41, RZ ;  /* 0x000000290a0cbc10 */ /* 0x002fe4000ffbe0ff */
[----:B------:R-:W-:Y:S01]  /*9f40*/  ISETP.LT.OR P0, PT, R3, 0x5a, !P0 ;  /* 0x0000005a0300780c */ /* 0x000fe20004701670 */
[----:B------:R0:W-:Y:S01]  /*9f50*/  @!P4 STG.E.U8 desc[UR36][R14.64+0x50], R21 ;  /* 0x000050150e00c986 */ /* 0x0001e2000c101124 */
[----:B------:R-:W-:-:S02]  /*9f60*/  @!P3 IADD3.X R13, R11, UR40, RZ, P5, !PT ;  /* 0x000000280b0dbc10 */ /* 0x000fc4000affe4ff */
[C---:B------:R-:W-:Y:S02]  /*9f70*/  ISETP.LT.OR P4, PT, R3.reuse, 0x59, !P1 ;  /* 0x000000590300780c */ /* 0x040fe40004f81670 */
[----:B------:R-:W-:Y:S01]  /*9f80*/  ISETP.LT.OR P1, PT, R3, 0x5a, !P1 ;  /* 0x0000005a0300780c */ /* 0x000fe20004f21670 */
[----:B------:R1:W-:Y:S01]  /*9f90*/  @!P3 STG.E.U8 desc[UR36][R12.64+0x51], R115 ;  /* 0x000051730c00b986 */ /* 0x0003e2000c101124 */
[----:B------:R-:W-:Y:S01]  /*9fa0*/  ISETP.GE.AND P5, PT, R6, 0x101, PT ;  /* 0x000001010600780c */ /* 0x000fe20003fa6270 */
[-C--:B------:R-:W-:Y:S01]  /*9fb0*/  @!P2 IMAD R23, R116, R168.reuse, RZ ;  /* 0x000000a87417a224 */ /* 0x080fe200078e02ff */
[----:B------:R-:W-:Y:S01]  /*9fc0*/  ISETP.GE.AND P3, PT, R6, 0x109, PT ;  /* 0x000001090600780c */ /* 0x000fe20003f66270 */
[----:B------:R-:W-:Y:S02]  /*9fd0*/  @!P2 IMAD.MOV.U32 R6, RZ, RZ, R10 ;  /* 0x000000ffff06a224 */ /* 0x000fe400078e000a */
[----:B--2---:R-:W-:Y:S02]  /*9fe0*/  @!P2 IMAD.MOV.U32 R7, RZ, RZ, R11 ;  /* 0x000000ffff07a224 */ /* 0x004fe400078e000b */
[----:B------:R-:W-:-:S03]  /*9ff0*/  @!P0 IMAD R117, R117, R168, RZ ;  /* 0x000000a875758224 */ /* 0x000fc600078e02ff */
[----:B------:R2:W-:Y:S01]  /*a000*/  @!P2 STG.E.U8 desc[UR36][R6.64+0x58], R23 ;  /* 0x000058170600a986 */ /* 0x0005e2000c101124 */
[----:B0-----:R-:W-:Y:S01]  /*a010*/  @!P4 IADD3 R14, P2, R10, UR41, RZ ;  /* 0x000000290a0ecc10 */ /* 0x001fe2000ff5e0ff */
[-C--:B-1----:R-:W-:Y:S02]  /*a020*/  @!P4 IMAD R13, R118, R168.reuse, RZ ;  /* 0x000000a8760dc224 */ /* 0x082fe400078e02ff */
[----:B------:R-:W-:Y:S01]  /*a030*/  @!P1 IMAD R119, R119, R168, RZ ;  /* 0x000000a877779224 */ /* 0x000fe200078e02ff */
[----:B------:R-:W-:Y:S02]  /*a040*/  @!P4 IADD3.X R15, R11, UR40, RZ, P2, !PT ;  /* 0x000000280b0fcc10 */ /* 0x000fe400097fe4ff */
[----:B------:R-:W-:Y:S01]  /*a050*/  ISETP.LT.OR P2, PT, R3, 0x1, !P5 ;  /* 0x000000010300780c */ /* 0x000fe20006f41670 */
[----:B--2---:R-:W-:Y:S02]  /*a060*/  @!P0 IMAD.MOV.U32 R6, RZ, RZ, R10 ;  /* 0x000000ffff068224 */ /* 0x004fe400078e000a */
[----:B------:R-:W-:-:S05]  /*a070*/  @!P0 IMAD.MOV.U32 R7, RZ, RZ, R11 ;  /* 0x000000ffff078224 */ /* 0x000fca00078e000b */
[----:B------:R0:W-:Y:S01]  /*a080*/  @!P0 STG.E.U8 desc[UR36][R6.64+0x59], R117 ;  /* 0x0000597506008986 */ /* 0x0001e2000c101124 */
[----:B------:R-:W-:-:S04]  /*a090*/  @!P1 IADD3 R10, P0, R10, UR41, RZ ;  /* 0x000000290a0a9c10 */ /* 0x000fc8000ff1e0ff */
[----:B------:R-:W-:Y:S01]  /*a0a0*/  @!P2 IMAD R21, R24, R168, RZ ;  /* 0x000000a81815a224 */ /* 0x000fe200078e02ff */
[----:B------:R1:W-:Y:S01]  /*a0b0*/  @!P4 STG.E.U8 desc[UR36][R14.64+0x58], R13 ;  /* 0x0000580d0e00c986 */ /* 0x0003e2000c101124 */
[----:B------:R-:W-:Y:S02]  /*a0c0*/  @!P1 IADD3.X R11, R11, UR40, RZ, P0, !PT ;  /* 0x000000280b0b9c10 */ /* 0x000fe400087fe4ff */
[C---:B------:R-:W-:Y:S02]  /*a0d0*/  ISETP.LT.OR P0, PT, R3.reuse, 0x1, !P3 ;  /* 0x000000010300780c */ /* 0x040fe40005f01670 */
[----:B------:R-:W-:Y:S01]  /*a0e0*/  ISETP.LT.OR P4, PT, R3, 0x2, !P5 ;  /* 0x000000020300780c */ /* 0x000fe20006f81670 */
[----:B------:R-:W-:Y:S01]  /*a0f0*/  @!P1 STG.E.U8 desc[UR36][R10.64+0x59], R119 ;  /* 0x000059770a009986 */ /* 0x000fe2000c101124 */
[----:B0-----:R-:W-:-:S04]  /*a100*/  LEA R6, P1, R4, R8, 0x8 ;  /* 0x0000000804067211 */ /* 0x001fc800078240ff */
[----:B------:R-:W-:Y:S02]  /*a110*/  LEA.HI.X R7, R4, R9, R5, 0x8, P1 ;  /* 0x0000000904077211 */ /* 0x000fe400008f4405 */
[----:B------:R-:W-:-:S03]  /*a120*/  ISETP.LT.OR P1, PT, R3, 0x2, !P3 ;  /* 0x000000020300780c */ /* 0x000fc60005f21670 */
[-C--:B-1----:R-:W-:Y:S01]  /*a130*/  @!P0 IMAD R13, R26, R168.reuse, RZ ;  /* 0x000000a81a0d8224 */ /* 0x082fe200078e02ff */
[----:B------:R-:W-:Y:S01]  /*a140*/  @!P2 STG.E.U8 desc[UR36][R6.64], R21 ;  /* 0x000000150600a986 */ /* 0x000fe2000c101124 */
[----:B------:R-:W-:Y:S01]  /*a150*/  @!P0 IADD3 R4, P2, R6, UR41, RZ ;  /* 0x0000002906048c10 */ /* 0x000fe2000ff5e0ff */
[----:B------:R-:W-:-:S03]  /*a160*/  @!P4 IMAD R25, R25, R168, RZ ;  /* 0x000000a81919c224 */ /* 0x000fc600078e02ff */
[----:B------:R-:W-:Y:S02]  /*a170*/  @!P0 IADD3.X R5, R7, UR40, RZ, P2, !PT ;  /* 0x0000002807058c10 */ /* 0x000fe400097fe4ff */
[----:B------:R-:W-:Y:S01]  /*a180*/  ISETP.LT.OR P2, PT, R3, 0x9, !P5 ;  /* 0x000000090300780c */ /* 0x000fe20006f41670 */
[----:B------:R-:W-:Y:S01]  /*a190*/  @!P4 STG.E.U8 desc[UR36][R6.64+0x1], R25 ;  /* 0x000001190600c986 */ /* 0x000fe2000c101124 */
[----:B------:R-:W-:Y:S01]  /*a1a0*/  @!P1 IADD3 R8, P4, R6, UR41, RZ ;  /* 0x0000002906089c10 */ /* 0x000fe2000ff9e0ff */
[----:B------:R-:W-:Y:S02]  /*a1b0*/  @!P1 IMAD R27, R27, R168, RZ ;  /* 0x000000a81b1b9224 */ /* 0x000fe400078e02ff */
[----:B------:R0:W-:Y:S01]  /*a1c0*/  @!P0 STG.E.U8 desc[UR36][R4.64], R13 ;  /* 0x0000000d04008986 */ /* 0x0001e2000c101124 */
[----:B------:R-:W-:Y:S02]  /*a1d0*/  ISETP.LT.OR P0, PT, R3, 0xa, !P5 ;  /* 0x0000000a0300780c */ /* 0x000fe40006f01670 */
[----:B------:R-:W-:-:S02]  /*a1e0*/  @!P1 IADD3.X R9, R7, UR40, RZ, P4, !PT ;  /* 0x0000002807099c10 */ /* 0x000fc4000a7fe4ff */
[----:B------:R-:W-:-:S03]  /*a1f0*/  ISETP.LT.OR P4, PT, R3, 0x9, !P3 ;  /* 0x000000090300780c */ /* 0x000fc60005f81670 */
[----:B------:R1:W-:Y:S01]  /*a200*/  @!P1 STG.E.U8 desc[UR36][R8.64+0x1], R27 ;  /* 0x0000011b08009986 */ /* 0x0003e2000c101124 */
[-C--:B------:R-:W-:Y:S01]  /*a210*/  @!P2 IMAD R15, R28, R168.reuse, RZ ;  /* 0x000000a81c0fa224 */ /* 0x080fe200078e02ff */
[----:B------:R-:W-:Y:S01]  /*a220*/  ISETP.LT.OR P1, PT, R3, 0xa, !P3 ;  /* 0x0000000a0300780c */ /* 0x000fe20005f21670 */
[----:B0-----:R-:W-:Y:S02]  /*a230*/  @!P2 IMAD.MOV.U32 R4, RZ, RZ, R6 ;  /* 0x000000ffff04a224 */ /* 0x001fe400078e0006 */
[----:B------:R-:W-:Y:S02]  /*a240*/  @!P2 IMAD.MOV.U32 R5, RZ, RZ, R7 ;  /* 0x000000ffff05a224 */ /* 0x000fe400078e0007 */
[----:B------:R-:W-:-:S03]  /*a250*/  @!P0 IMAD R29, R29, R168, RZ ;  /* 0x000000a81d1d8224 */ /* 0x000fc600078e02ff */
[----:B------:R-:W-:Y:S01]  /*a260*/  @!P4 IMAD R21, R30, R168, RZ ;  /* 0x000000a81e15c224 */ /* 0x000fe200078e02ff */
[----:B------:R0:W-:Y:S01]  /*a270*/  @!P2 STG.E.U8 desc[UR36][R4.64+0x8], R15 ;  /* 0x0000080f0400a986 */ /* 0x0001e2000c101124 */
[----:B------:R-:W-:-:S03]  /*a280*/  @!P4 IADD3 R10, P2, R6, UR41, RZ ;  /* 0x00000029060acc10 */ /* 0x000fc6000ff5e0ff */
[----:B------:R-:W-:Y:S01]  /*a290*/  @!P1 IMAD R31, R31, R168, RZ ;  /* 0x000000a81f1f9224 */ /* 0x000fe200078e02ff */
[----:B------:R-:W-:Y:S02]  /*a2a0*/  @!P4 IADD3.X R11, R7, UR40, RZ, P2, !PT ;  /* 0x00000028070bcc10 */ /* 0x000fe400097fe4ff */
[----:B-1----:R-:W-:-:S04]  /*a2b0*/  @!P1 IADD3 R8, P2, R6, UR41, RZ ;  /* 0x0000002906089c10 */ /* 0x002fc8000ff5e0ff */
[----:B------:R-:W-:Y:S01]  /*a2c0*/  @!P1 IADD3.X R9, R7, UR40, RZ, P2, !PT ;  /* 0x0000002807099c10 */ /* 0x000fe200097fe4ff */
[----:B0-----:R-:W-:Y:S01]  /*a2d0*/  @!P0 IMAD.MOV.U32 R4, RZ, RZ, R6 ;  /* 0x000000ffff048224 */ /* 0x001fe200078e0006 */
[----:B------:R-:W-:Y:S01]  /*a2e0*/  ISETP.LT.OR P2, PT, R3, 0x11, !P3 ;  /* 0x000000110300780c */ /* 0x000fe20005f41670 */
[----:B------:R-:W-:-:S05]  /*a2f0*/  @!P0 IMAD.MOV.U32 R5, RZ, RZ, R7 ;  /* 0x000000ffff058224 */ /* 0x000fca00078e0007 */
[----:B------:R0:W-:Y:S01]  /*a300*/  @!P0 STG.E.U8 desc[UR36][R4.64+0x9], R29 ;  /* 0x0000091d04008986 */ /* 0x0001e2000c101124 */
[----:B------:R-:W-:-:S03]  /*a310*/  ISETP.LT.OR P0, PT, R3, 0x11, !P5 ;  /* 0x000000110300780c */ /* 0x000fc60006f01670 */
[----:B------:R1:W-:Y:S01]  /*a320*/  @!P4 STG.E.U8 desc[UR36][R10.64+0x8], R21 ;  /* 0x000008150a00c986 */ /* 0x0003e2000c101124 */
[----:B------:R-:W-:-:S03]  /*a330*/  ISETP.LT.OR P4, PT, R3, 0x12, !P5 ;  /* 0x000000120300780c */ /* 0x000fc60006f81670 */
[----:B------:R-:W-:Y:S01]  /*a340*/  @!P1 STG.E.U8 desc[UR36][R8.64+0x9], R31 ;  /* 0x0000091f08009986 */ /* 0x000fe2000c101124 */
[----:B------:R-:W-:-:S05]  /*a350*/  ISETP.LT.OR P1, PT, R3, 0x12, !P3 ;  /* 0x000000120300780c */ /* 0x000fca0005f21670 */
[-C--:B------:R-:W-:Y:S02]  /*a360*/  @!P0 IMAD R15, R32, R168.reuse, RZ ;  /* 0x000000a8200f8224 */ /* 0x080fe400078e02ff */
[----:B0-----:R-:W-:Y:S02]  /*a370*/  @!P0 IMAD.MOV.U32 R4, RZ, RZ, R6 ;  /* 0x000000ffff048224 */ /* 0x001fe400078e0006 */
[----:B------:R-:W-:Y:S02]  /*a380*/  @!P0 IMAD.MOV.U32 R5, RZ, RZ, R7 ;  /* 0x000000ffff058224 */ /* 0x000fe400078e0007 */
[-C--:B------:R-:W-:Y:S02]  /*a390*/  @!P4 IMAD R33, R33, R168.reuse, RZ ;  /* 0x000000a82121c224 */ /* 0x080fe400078e02ff */
[-C--:B-1----:R-:W-:Y:S01]  /*a3a0*/  @!P2 IMAD R21, R34, R168.reuse, RZ ;  /* 0x000000a82215a224 */ /* 0x082fe200078e02ff */
[----:B------:R0:W-:Y:S01]  /*a3b0*/  @!P0 STG.E.U8 desc[UR36][R4.64+0x10], R15 ;  /* 0x0000100f04008986 */ /* 0x0001e2000c101124 */
[----:B------:R-:W-:Y:S01]  /*a3c0*/  @!P2 IADD3 R12, P0, R6, UR41, RZ ;  /* 0x00000029060cac10 */ /* 0x000fe2000ff1e0ff */
[----:B------:R-:W-:-:S03]  /*a3d0*/  @!P1 IMAD R35, R35, R168, RZ ;  /* 0x000000a823239224 */ /* 0x000fc600078e02ff */
[----:B------:R-:W-:Y:S02]  /*a3e0*/  @!P2 IADD3.X R13, R7, UR40, RZ, P0, !PT ;  /* 0x00000028070dac10 */ /* 0x000fe400087fe4ff */
[----:B------:R-:W-:Y:S01]  /*a3f0*/  ISETP.LT.OR P0, PT, R3, 0x19, !P5 ;  /* 0x000000190300780c */ /* 0x000fe20006f01670 */
[----:B0-----:R-:W-:Y:S02]  /*a400*/  @!P4 IMAD.MOV.U32 R4, RZ, RZ, R6 ;  /* 0x000000ffff04c224 */ /* 0x001fe400078e0006 */
[----:B------:R-:W-:-:S05]  /*a410*/  @!P4 IMAD.MOV.U32 R5, RZ, RZ, R7 ;  /* 0x000000ffff05c224 */ /* 0x000fca00078e0007 */
[----:B------:R0:W-:Y:S01]  /*a420*/  @!P4 STG.E.U8 desc[UR36][R4.64+0x11], R33 ;  /* 0x000011210400c986 */ /* 0x0001e2000c101124 */
[----:B------:R-:W-:-:S04]  /*a430*/  @!P1 IADD3 R8, P4, R6, UR41, RZ ;  /* 0x0000002906089c10 */ /* 0x000fc8000ff9e0ff */
[----:B------:R-:W-:Y:S01]  /*a440*/  @!P0 IMAD R15, R36, R168, RZ ;  /* 0x000000a8240f8224 */ /* 0x000fe200078e02ff */
[----:B------:R1:W-:Y:S01]  /*a450*/  @!P2 STG.E.U8 desc[UR36][R12.64+0x10], R21 ;  /* 0x000010150c00a986 */ /* 0x0003e2000c101124 */
[----:B------:R-:W-:Y:S02]  /*a460*/  @!P1 IADD3.X R9, R7, UR40, RZ, P4, !PT ;  /* 0x0000002807099c10 */ /* 0x000fe4000a7fe4ff */
[C---:B------:R-:W-:Y:S02]  /*a470*/  ISETP.LT.OR P2, PT, R3.reuse, 0x1a, !P5 ;  /* 0x0000001a0300780c */ /* 0x040fe40006f41670 */
[C---:B------:R-:W-:Y:S01]  /*a480*/  ISETP.LT.OR P4, PT, R3.reuse, 0x19, !P3 ;  /* 0x000000190300780c */ /* 0x040fe20005f81670 */
[----:B------:R-:W-:Y:S01]  /*a490*/  @!P1 STG.E.U8 desc[UR36][R8.64+0x11], R35 ;  /* 0x0000112308009986 */ /* 0x000fe2000c101124 */
[----:B------:R-:W-:Y:S01]  /*a4a0*/  ISETP.LT.OR P1, PT, R3, 0x1a, !P3 ;  /* 0x0000001a0300780c */ /* 0x000fe20005f21670 */
[----:B0-----:R-:W-:Y:S02]  /*a4b0*/  @!P0 IMAD.MOV.U32 R4, RZ, RZ, R6 ;  /* 0x000000ffff048224 */ /* 0x001fe400078e0006 */
[----:B------:R-:W-:-:S05]  /*a4c0*/  @!P0 IMAD.MOV.U32 R5, RZ, RZ, R7 ;  /* 0x000000ffff058224 */ /* 0x000fca00078e0007 */
[----:B------:R0:W-:Y:S01]  /*a4d0*/  @!P0 STG.E.U8 desc[UR36][R4.64+0x18], R15 ;  /* 0x0000180f04008986 */ /* 0x0001e2000c101124 */
[-C--:B------:R-:W-:Y:S02]  /*a4e0*/  @!P2 IMAD R37, R37, R168.reuse, RZ ;  /* 0x000000a82525a224 */ /* 0x080fe400078e02ff */
[----:B------:R-:W-:Y:S01]  /*a4f0*/  @!P4 IADD3 R10, P0, R6, UR41, RZ ;  /* 0x00000029060acc10 */ /* 0x000fe2000ff1e0ff */
[-C--:B-1----:R-:W-:Y:S02]  /*a500*/  @!P4 IMAD R21, R38, R168.reuse, RZ ;  /* 0x000000a82615c224 */ /* 0x082fe400078e02ff */
[----:B------:R-:W-:Y:S01]  /*a510*/  @!P1 IMAD R39, R39, R168, RZ ;  /* 0x000000a827279224 */ /* 0x000fe200078e02ff */
[----:B------:R-:W-:Y:S02]  /*a520*/  @!P4 IADD3.X R11, R7, UR40, RZ, P0, !PT ;  /* 0x00000028070bcc10 */ /* 0x000fe400087fe4ff */
[----:B------:R-:W-:Y:S01]  /*a530*/  ISETP.LT.OR P0, PT, R3, 0x21, !P5 ;  /* 0x000000210300780c */ /* 0x000fe20006f01670 */
[----:B0-----:R-:W-:-:S02]  /*a540*/  @!P2 IMAD.MOV.U32 R4, RZ, RZ, R6 ;  /* 0x000000ffff04a224 */ /* 0x001fc400078e0006 */
        /* <DEDUP_REMOVED lines=93> */
[----:B------:R-:W-:Y:S01]  /*ab20*/  @!P2 IADD3 R12, P0, R6, UR41, RZ ;  /* 0x00000029060cac10 */ /* 0x000fe2000ff1e0ff */
[-C--:B-1----:R-:W-:Y:S02]  /*ab30*/  @!P2 IMAD R11, R58, R168.reuse, RZ ;  /* 0x000000a83a0ba224 */ /* 0x082fe400078e02ff */
[-C--:B------:R-:W-:Y:S01]  /*ab40*/  @!P4 IMAD R57, R57, R168.reuse, RZ ;  /* 0x000000a83939c224 */ /* 0x080fe200078e02ff */
[----:B------:R-:W-:Y:S01]  /*ab50*/  @!P2 IADD3.X R13, R7, UR40, RZ, P0, !PT ;  /* 0x00000028070dac10 */ /* 0x000fe200087fe4ff */
[----:B------:R-:W-:Y:S01]  /*ab60*/  @!P1 IMAD R59, R59, R168, RZ ;  /* 0x000000a83b3b9224 */ /* 0x000fe200078e02ff */
[----:B------:R-:W-:Y:S01]  /*ab70*/  ISETP.LT.OR P0, PT, R3, 0x49, !P5 ;  /* 0x000000490300780c */ /* 0x000fe20006f01670 */
[----:B0-----:R-:W-:Y:S02]  /*ab80*/  @!P4 IMAD.MOV.U32 R4, RZ, RZ, R6 ;  /* 0x000000ffff04c224 */ /* 0x001fe400078e0006 */
[----:B------:R-:W-:-:S05]  /*ab90*/  @!P4 IMAD.MOV.U32 R5, RZ, RZ, R7 ;  /* 0x000000ffff05c224 */ /* 0x000fca00078e0007 */
[----:B------:R0:W-:Y:S01]  /*aba0*/  @!P4 STG.E.U8 desc[UR36][R4.64+0x41], R57 ;  /* 0x000041390400c986 */ /* 0x0001e2000c101124 */
[----:B------:R-:W-:-:S04]  /*abb0*/  @!P1 IADD3 R8, P4, R6, UR41, RZ ;  /* 0x0000002906089c10 */ /* 0x000fc8000ff9e0ff */
[----:B------:R-:W-:Y:S01]  /*abc0*/  @!P0 IMAD R15, R60, R168, RZ ;  /* 0x000000a83c0f8224 */ /* 0x000fe200078e02ff */
[----:B------:R1:W-:Y:S01]  /*abd0*/  @!P2 STG.E.U8 desc[UR36][R12.64+0x40], R11 ;  /* 0x0000400b0c00a986 */ /* 0x0003e2000c101124 */
[----:B------:R-:W-:Y:S02]  /*abe0*/  ISETP.LT.OR P2, PT, R3, 0x4a, !P5 ;  /* 0x0000004a0300780c */ /* 0x000fe40006f41670 */
[----:B------:R-:W-:Y:S02]  /*abf0*/  @!P1 IADD3.X R9, R7, UR40, RZ, P4, !PT ;  /* 0x0000002807099c10 */ /* 0x000fe4000a7fe4ff */
[C---:B------:R-:W-:Y:S01]  /*ac00*/  ISETP.LT.OR P4, PT, R3.reuse, 0x49, !P3 ;  /* 0x000000490300780c */ /* 0x040fe20005f81670 */
[----:B0-----:R-:W-:Y:S02]  /*ac10*/  @!P0 IMAD.MOV.U32 R4, RZ, RZ, R6 ;  /* 0x000000ffff048224 */ /* 0x001fe400078e0006 */
[----:B------:R0:W-:Y:S01]  /*ac20*/  @!P1 STG.E.U8 desc[UR36][R8.64+0x41], R59 ;  /* 0x0000413b08009986 */ /* 0x0001e2000c101124 */
[----:B------:R-:W-:Y:S01]  /*ac30*/  @!P0 IMAD.MOV.U32 R5, RZ, RZ, R7 ;  /* 0x000000ffff058224 */ /* 0x000fe200078e0007 */
[----:B------:R-:W-:-:S04]  /*ac40*/  ISETP.LT.OR P1, PT, R3, 0x4a, !P3 ;  /* 0x0000004a0300780c */ /* 0x000fc80005f21670 */
[-C--:B------:R-:W-:Y:S01]  /*ac50*/  @!P2 IMAD R61, R61, R168.reuse, RZ ;  /* 0x000000a83d3da224 */ /* 0x080fe200078e02ff */
[----:B------:R2:W-:Y:S03]  /*ac60*/  @!P0 STG.E.U8 desc[UR36][R4.64+0x48], R15 ;  /* 0x0000480f04008986 */ /* 0x0005e6000c101124 */
[----:B------:R-:W-:Y:S01]  /*ac70*/  @!P4 IADD3 R10, P0, R6, UR41, RZ ;  /* 0x00000029060acc10 */ /* 0x000fe2000ff1e0ff */
[----:B------:R-:W-:-:S03]  /*ac80*/  @!P4 IMAD R21, R62, R168, RZ ;  /* 0x000000a83e15c224 */ /* 0x000fc600078e02ff */
[----:B-1----:R-:W-:Y:S02]  /*ac90*/  @!P4 IADD3.X R11, R7, UR40, RZ, P0, !PT ;  /* 0x00000028070bcc10 */ /* 0x002fe400087fe4ff */
[----:B0-----:R-:W-:Y:S01]  /*aca0*/  @!P1 IADD3 R8, P0, R6, UR41, RZ ;  /* 0x0000002906089c10 */ /* 0x001fe2000ff1e0ff */
[----:B------:R-:W-:Y:S02]  /*acb0*/  @!P1 IMAD R63, R63, R168, RZ ;  /* 0x000000a83f3f9224 */ /* 0x000fe400078e02ff */
[----:B--2---:R-:W-:Y:S01]  /*acc0*/  @!P2 IMAD.MOV.U32 R4, RZ, RZ, R6 ;  /* 0x000000ffff04a224 */ /* 0x004fe200078e0006 */
[----:B------:R-:W-:Y:S01]  /*acd0*/  @!P1 IADD3.X R9, R7, UR40, RZ, P0, !PT ;  /* 0x0000002807099c10 */ /* 0x000fe200087fe4ff */
[----:B------:R-:W-:Y:S01]  /*ace0*/  @!P2 IMAD.MOV.U32 R5, RZ, RZ, R7 ;  /* 0x000000ffff05a224 */ /* 0x000fe200078e0007 */
[----:B------:R-:W-:-:S04]  /*acf0*/  ISETP.LT.OR P0, PT, R3, 0x52, !P5 ;  /* 0x000000520300780c */ /* 0x000fc80006f01670 */
[----:B------:R0:W-:Y:S01]  /*ad00*/  @!P2 STG.E.U8 desc[UR36][R4.64+0x49], R61 ;  /* 0x0000493d0400a986 */ /* 0x0001e2000c101124 */
[----:B------:R-:W-:-:S03]  /*ad10*/  ISETP.LT.OR P2, PT, R3, 0x51, !P5 ;  /* 0x000000510300780c */ /* 0x000fc60006f41670 */
[----:B------:R1:W-:Y:S01]  /*ad20*/  @!P4 STG.E.U8 desc[UR36][R10.64+0x48], R21 ;  /* 0x000048150a00c986 */ /* 0x0003e2000c101124 */
[----:B------:R-:W-:-:S03]  /*ad30*/  ISETP.LT.OR P4, PT, R3, 0x51, !P3 ;  /* 0x000000510300780c */ /* 0x000fc60005f81670 */
[----:B------:R-:W-:Y:S01]  /*ad40*/  @!P1 STG.E.U8 desc[UR36][R8.64+0x49], R63 ;  /* 0x0000493f08009986 */ /* 0x000fe2000c101124 */
[----:B------:R-:W-:Y:S01]  /*ad50*/  ISETP.LT.OR P1, PT, R3, 0x52, !P3 ;  /* 0x000000520300780c */ /* 0x000fe20005f21670 */
[----:B------:R-:W-:-:S04]  /*ad60*/  @!P0 IMAD R65, R65, R168, RZ ;  /* 0x000000a841418224 */ /* 0x000fc800078e02ff */
[-C--:B------:R-:W-:Y:S02]  /*ad70*/  @!P2 IMAD R15, R64, R168.reuse, RZ ;  /* 0x000000a8400fa224 */ /* 0x080fe400078e02ff */
[----:B0-----:R-:W-:Y:S02]  /*ad80*/  @!P2 IMAD.MOV.U32 R4, RZ, RZ, R6 ;  /* 0x000000ffff04a224 */ /* 0x001fe400078e0006 */
[----:B------:R-:W-:Y:S02]  /*ad90*/  @!P2 IMAD.MOV.U32 R5, RZ, RZ, R7 ;  /* 0x000000ffff05a224 */ /* 0x000fe400078e0007 */
[-C--:B-1----:R-:W-:Y:S02]  /*ada0*/  @!P4 IMAD R21, R66, R168.reuse, RZ ;  /* 0x000000a84215c224 */ /* 0x082fe400078e02ff */
[----:B------:R-:W-:Y:S01]  /*adb0*/  @!P1 IMAD R67, R67, R168, RZ ;  /* 0x000000a843439224 */ /* 0x000fe200078e02ff */
[----:B------:R0:W-:Y:S01]  /*adc0*/  @!P2 STG.E.U8 desc[UR36][R4.64+0x50], R15 ;  /* 0x0000500f0400a986 */ /* 0x0001e2000c101124 */
[----:B------:R-:W-:-:S04]  /*add0*/  @!P4 IADD3 R12, P2, R6, UR41, RZ ;  /* 0x00000029060ccc10 */ /* 0x000fc8000ff5e0ff */
[----:B------:R-:W-:Y:S02]  /*ade0*/  @!P4 IADD3.X R13, R7, UR40, RZ, P2, !PT ;  /* 0x00000028070dcc10 */ /* 0x000fe400097fe4ff */
[C---:B------:R-:W-:Y:S02]  /*adf0*/  ISETP.LT.OR P2, PT, R3.reuse, 0x59, !P3 ;  /* 0x000000590300780c */ /* 0x040fe40005f41670 */
[----:B------:R-:W-:Y:S01]  /*ae00*/  ISETP.LT.OR P3, PT, R3, 0x5a, !P3 ;  /* 0x0000005a0300780c */ /* 0x000fe20005f61670 */
[----:B0-----:R-:W-:Y:S02]  /*ae10*/  @!P0 IMAD.MOV.U32 R4, RZ, RZ, R6 ;  /* 0x000000ffff048224 */ /* 0x001fe400078e0006 */
[----:B------:R-:W-:-:S05]  /*ae20*/  @!P0 IMAD.MOV.U32 R5, RZ, RZ, R7 ;  /* 0x000000ffff058224 */ /* 0x000fca00078e0007 */
[----:B------:R-:W-:Y:S01]  /*ae30*/  @!P0 STG.E.U8 desc[UR36][R4.64+0x51], R65 ;  /* 0x0000514104008986 */ /* 0x000fe2000c101124 */
[C---:B------:R-:W-:Y:S02]  /*ae40*/  ISETP.LT.OR P0, PT, R3.reuse, 0x59, !P5 ;  /* 0x000000590300780c */ /* 0x040fe40006f01670 */
[-C--:B------:R-:W-:Y:S01]  /*ae50*/  @!P2 IMAD R15, R70, R168.reuse, RZ ;  /* 0x000000a8460fa224 */ /* 0x080fe200078e02ff */
[----:B------:R-:W-:Y:S01]  /*ae60*/  ISETP.LT.OR P5, PT, R3, 0x5a, !P5 ;  /* 0x0000005a0300780c */ /* 0x000fe20006fa1670 */
[----:B------:R0:W-:Y:S01]  /*ae70*/  @!P4 STG.E.U8 desc[UR36][R12.64+0x50], R21 ;  /* 0x000050150c00c986 */ /* 0x0001e2000c101124 */
[----:B------:R-:W-:Y:S01]  /*ae80*/  @!P1 IADD3 R8, P4, R6, UR41, RZ ;  /* 0x0000002906089c10 */ /* 0x000fe2000ff9e0ff */
[----:B------:R-:W-:-:S03]  /*ae90*/  @!P3 IMAD R71, R71, R168, RZ ;  /* 0x000000a84747b224 */ /* 0x000fc600078e02ff */
[----:B------:R-:W-:-:S05]  /*aea0*/  @!P1 IADD3.X R9, R7, UR40, RZ, P4, !PT ;  /* 0x0000002807099c10 */ /* 0x000fca000a7fe4ff */
[----:B------:R1:W-:Y:S01]  /*aeb0*/  @!P1 STG.E.U8 desc[UR36][R8.64+0x51], R67 ;  /* 0x0000514308009986 */ /* 0x0003e2000c101124 */
[----:B------:R-:W-:Y:S01]  /*aec0*/  @!P2 IADD3 R10, P1, R6, UR41, RZ ;  /* 0x00000029060aac10 */ /* 0x000fe2000ff3e0ff */
[-C--:B------:R-:W-:Y:S01]  /*aed0*/  @!P0 IMAD R3, R68, R168.reuse, RZ ;  /* 0x000000a844038224 */ /* 0x080fe200078e02ff */
[----:B0-----:R-:W-:Y:S01]  /*aee0*/  @!P3 IADD3 R12, P4, R6, UR41, RZ ;  /* 0x00000029060cbc10 */ /* 0x001fe2000ff9e0ff */
[----:B------:R-:W-:Y:S01]  /*aef0*/  @!P0 IMAD.MOV.U32 R4, RZ, RZ, R6 ;  /* 0x000000ffff048224 */ /* 0x000fe200078e0006 */
[C---:B------:R-:W-:Y:S01]  /*af00*/  @!P2 IADD3.X R11, R7.reuse, UR40, RZ, P1, !PT ;  /* 0x00000028070bac10 */ /* 0x040fe20008ffe4ff */
[----:B------:R-:W-:Y:S01]  /*af10*/  @!P0 IMAD.MOV.U32 R5, RZ, RZ, R7 ;  /* 0x000000ffff058224 */ /* 0x000fe200078e0007 */
[----:B------:R-:W-:Y:S01]  /*af20*/  @!P3 IADD3.X R13, R7, UR40, RZ, P4, !PT ;  /* 0x00000028070dbc10 */ /* 0x000fe2000a7fe4ff */
[----:B------:R-:W-:-:S03]  /*af30*/  @!P5 IMAD R69, R69, R168, RZ ;  /* 0x000000a84545d224 */ /* 0x000fc600078e02ff */
[----:B------:R1:W-:Y:S04]  /*af40*/  @!P0 STG.E.U8 desc[UR36][R4.64+0x58], R3 ;  /* 0x0000580304008986 */ /* 0x0003e8000c101124 */
[----:B------:R1:W-:Y:S04]  /*af50*/  @!P5 STG.E.U8 desc[UR36][R6.64+0x59], R69 ;  /* 0x000059450600d986 */ /* 0x0003e8000c101124 */
[----:B------:R1:W-:Y:S04]  /*af60*/  @!P2 STG.E.U8 desc[UR36][R10.64+0x58], R15 ;  /* 0x0000580f0a00a986 */ /* 0x0003e8000c101124 */
[----:B------:R1:W-:Y:S02]  /*af70*/  @!P3 STG.E.U8 desc[UR36][R12.64+0x59], R71 ;  /* 0x000059470c00b986 */ /* 0x0003e4000c101124 */
.L_x_325:
[----:B------:R-:W-:Y:S05]  /*af80*/  BSYNC B0 ;  /* 0x0000000000007941 */ /* 0x000fea0003800000 */
.L_x_35:
[----:B------:R-:W-:Y:S01]  /*af90*/  ULDC UR4, c[0x0][0xc] ;  /* 0x0000030000047ab9 */ /* 0x000fe20000000800 */
[----:B------:R-:W-:Y:S01]  /*afa0*/  ULDC UR5, c[0x0][0x10] ;  /* 0x0000040000057ab9 */ /* 0x000fe20000000800 */
[----:B-1----:R-:W1:Y:S01]  /*afb0*/  LDC R3, c[0x0][0x14] ;  /* 0x00000500ff037b82 */ /* 0x002e620000000800 */
[----:B------:R-:W-:Y:S01]  /*afc0*/  UIMAD.WIDE.U32 UR4, UR4, UR5, URZ ;  /* 0x00000005040472a5 */ /* 0x000fe2000f8e003f */
[----:B--2---:R-:W-:Y:S02]  /*afd0*/  IMAD.MOV.U32 R4, RZ, RZ, R19 ;  /* 0x000000ffff047224 */ /* 0x004fe400078e0013 */
[----:B------:R-:W-:Y:S02]  /*afe0*/  IMAD.MOV.U32 R5, RZ, RZ, R18 ;  /* 0x000000ffff057224 */ /* 0x000fe400078e0012 */
[----:B------:R-:W-:Y:S02]  /*aff0*/  IMAD.MOV.U32 R23, RZ, RZ, -0x1 ;  /* 0xffffffffff177424 */ /* 0x000fe400078e00ff */
[----:B------:R-:W-:-:S02]  /*b000*/  IMAD.MOV.U32 R22, RZ, RZ, -0x1 ;  /* 0xffffffffff167424 */ /* 0x000fc400078e00ff */
[----:B-1----:R-:W-:-:S04]  /*b010*/  IMAD.WIDE.U32 R4, R3, UR4, R4 ;  /* 0x0000000403047c25 */ /* 0x002fc8000f8e0004 */
[----:B------:R-:W-:Y:S01]  /*b020*/  IMAD R3, R3, UR5, RZ ;  /* 0x0000000503037c24 */ /* 0x000fe2000f8e02ff */
[----:B------:R-:W-:Y:S01]  /*b030*/  ULDC.64 UR4, c[0x0][0x650] ;  /* 0x0001940000047ab9 */ /* 0x000fe20000000a00 */
[----:B------:R-:W-:Y:S01]  /*b040*/  IMAD.MOV.U32 R19, RZ, RZ, R4 ;  /* 0x000000ffff137224 */ /* 0x000fe200078e0004 */
[----:B------:R-:W-:Y:S01]  /*b050*/  ISETP.GE.U32.AND P0, PT, R4, UR4, PT ;  /* 0x0000000404007c0c */ /* 0x000fe2000bf06070 */
[--C-:B------:R-:W-:Y:S01]  /*b060*/  IMAD.IADD R18, R5, 0x1, R3.reuse ;  /* 0x0000000105127824 */ /* 0x100fe200078e0203 */
[----:B------:R-:W-:-:S04]  /*b070*/  PRMT R3, RZ, 0x7610, R3 ;  /* 0x00007610ff037816 */ /* 0x000fc80000000003 */
[----:B------:R-:W-:-:S13]  /*b080*/  ISETP.GE.U32.AND.EX P0, PT, R18, UR5, PT, P0 ;  /* 0x0000000512007c0c */ /* 0x000fda000bf06100 */
[----:B------:R-:W-:Y:S05]  /*b090*/  @P0 BRA `(.L_x_326) ;  /* 0x0000000400700947 */ /* 0x000fea0003800000 */
[----:B------:R-:W1:Y:S01]  /*b0a0*/  S2R R20, SR_CTAID.X ;  /* 0x0000000000147919 */ /* 0x000e620000002500 */
[----:B------:R-:W2:Y:S01]  /*b0b0*/  LDC.64 R10, c[0x0][0x628] ;  /* 0x00018a00ff0a7b82 */ /* 0x000ea20000000a00 */
[----:B------:R-:W-:Y:S01]  /*b0c0*/  ULDC UR4, c[0x0][0x150] ;  /* 0x0000540000047ab9 */ /* 0x000fe20000000800 */
[----:B------:R-:W-:Y:S01]  /*b0d0*/  IMAD.MOV.U32 R8, RZ, RZ, R19 ;  /* 0x000000ffff087224 */ /* 0x000fe200078e0013 */
[----:B------:R-:W4:Y:S01]  /*b0e0*/  S2R R24, SR_CTAID.Y ;  /* 0x0000000000187919 */ /* 0x000f220000002600 */
[----:B------:R-:W-:-:S04]  /*b0f0*/  IMAD.MOV.U32 R9, RZ, RZ, R18 ;  /* 0x000000ffff097224 */ /* 0x000fc800078e0012 */
[----:B------:R-:W0:Y:S08]  /*b100*/  LDC R23, c[0x0][0x144] ;  /* 0x00005100ff177b82 */ /* 0x000e300000000800 */
[----:B------:R-:W0:Y:S08]  /*b110*/  LDC R12, c[0x0][0x630] ;  /* 0x00018c00ff0c7b82 */ /* 0x000e300000000800 */
[----:B------:R-:W0:Y:S01]  /*b120*/  LDC.64 R14, c[0x0][0x620] ;  /* 0x00018800ff0e7b82 */ /* 0x000e220000000a00 */
[----:B--2---:R-:W-:-:S04]  /*b130*/  ISETP.NE.U32.AND P0, PT, R10, RZ, PT ;  /* 0x000000ff0a00720c */ /* 0x004fc80003f05070 */
[----:B------:R-:W-:Y:S02]  /*b140*/  ISETP.NE.AND.EX P0, PT, R11, RZ, PT, P0 ;  /* 0x000000ff0b00720c */ /* 0x000fe40003f05300 */
[----:B-1----:R-:W-:-:S05]  /*b150*/  I2FP.F32.U32 R0, R20 ;  /* 0x0000001400007245 */ /* 0x002fca0000201000 */
[----:B------:R-:W-:-:S04]  /*b160*/  FMUL R0, R0, UR4 ;  /* 0x0000000400007c20 */ /* 0x000fc80008400000 */
[----:B------:R1:W2:Y:S02]  /*b170*/  F2I.U32.TRUNC.NTZ R21, R0 ;  /* 0x0000000000157305 */ /* 0x0002a4000020f000 */
[----:B----4-:R-:W-:Y:S05]  /*b180*/  @!P0 BRA `(.L_x_327) ;  /* 0x0000000000288947 */ /* 0x010fea0003800000 */
[----:B-1----:R-:W1:Y:S02]  /*b190*/  LDC R0, c[0x0][0x634] ;  /* 0x00018d00ff007b82 */ /* 0x002e640000000800 */
[----:B-1----:R-:W-:-:S05]  /*b1a0*/  IADD3 R3, P0, R19, R0, RZ ;  /* 0x0000000013037210 */ /* 0x002fca0007f1e0ff */
        /* <DEDUP_REMOVED lines=8> */
.L_x_327:
[-CC-:B0-----:R-:W-:Y:S01]  /*b230*/  SHF.R.U64 R22, R8, R12.reuse, R9.reuse ;  /* 0x0000000c08167219 */ /* 0x181fe20000001209 */
[----:B------:R-:W0:Y:S01]  /*b240*/  LDC.64 R28, c[0x0][0x640] ;  /* 0x00019000ff1c7b82 */ /* 0x000e220000000a00 */
[----:B-1----:R-:W-:Y:S01]  /*b250*/  SHF.R.U32.HI R0, RZ, R12, R9 ;  /* 0x0000000cff007219 */ /* 0x002fe20000011609 */
[----:B------:R-:W-:Y:S01]  /*b260*/  IMAD.MOV.U32 R4, RZ, RZ, R19 ;  /* 0x000000ffff047224 */ /* 0x000fe200078e0013 */
[----:B------:R-:W-:Y:S01]  /*b270*/  IADD3 R3, P0, RZ, -R22, RZ ;  /* 0x80000016ff037210 */ /* 0x000fe20007f1e0ff */
[----:B--2---:R-:W-:Y:S01]  /*b280*/  IMAD.MOV R21, RZ, RZ, -R21 ;  /* 0x000000ffff157224 */ /* 0x004fe200078e0a15 */
[----:B------:R-:W-:Y:S01]  /*b290*/  ULDC UR4, c[0x0][0x154] ;  /* 0x0000550000047ab9 */ /* 0x000fe20000000800 */
[----:B------:R-:W-:Y:S02]  /*b2a0*/  IMAD.MOV.U32 R7, RZ, RZ, 0x1 ;  /* 0x00000001ff077424 */ /* 0x000fe400078e00ff */
[----:B------:R-:W1:Y:S01]  /*b2b0*/  LDC R6, c[0x0][0x618] ;  /* 0x00018600ff067b82 */ /* 0x000e620000000800 */
[----:B------:R-:W-:-:S02]  /*b2c0*/  IMAD.X R5, RZ, RZ, ~R0, P0 ;  /* 0x000000ffff057224 */ /* 0x000fc400000e0e00 */
[----:B------:R-:W-:Y:S02]  /*b2d0*/  IMAD R21, R23, R21, R20 ;  /* 0x0000001517157224 */ /* 0x000fe400078e0214 */
[-C--:B------:R-:W-:Y:S02]  /*b2e0*/  IMAD R0, R5, R14.reuse, RZ ;  /* 0x0000000e05007224 */ /* 0x080fe400078e02ff */
[----:B------:R-:W-:Y:S01]  /*b2f0*/  IMAD.MOV.U32 R5, RZ, RZ, R18 ;  /* 0x000000ffff057224 */ /* 0x000fe200078e0012 */
[----:B------:R-:W2:Y:S01]  /*b300*/  LDC R8, c[0x0][0x608] ;  /* 0x00018200ff087b82 */ /* 0x000ea20000000800 */
[----:B------:R-:W-:-:S04]  /*b310*/  IMAD.WIDE.U32 R4, R3, R14, R4 ;  /* 0x0000000e03047225 */ /* 0x000fc800078e0004 */
[----:B------:R-:W-:-:S03]  /*b320*/  IMAD R3, R3, R15, R0 ;  /* 0x0000000f03037224 */ /* 0x000fc600078e0200 */
[----:B------:R-:W4:Y:S01]  /*b330*/  LDC R26, c[0x0][0x658] ;  /* 0x00019600ff1a7b82 */ /* 0x000f220000000800 */
[----:B------:R-:W-:Y:S01]  /*b340*/  I2FP.F32.U32 R0, R24 ;  /* 0x0000001800007245 */ /* 0x000fe20000201000 */
[----:B------:R-:W-:Y:S01]  /*b350*/  IMAD.IADD R3, R5, 0x1, R3 ;  /* 0x0000000105037824 */ /* 0x000fe200078e0203 */
[----:B0-----:R-:W-:Y:S01]  /*b360*/  ISETP.NE.U32.AND P0, PT, R28, RZ, PT ;  /* 0x000000ff1c00720c */ /* 0x001fe20003f05070 */
[----:B------:R-:W-:Y:S02]  /*b370*/  IMAD.MOV.U32 R5, RZ, RZ, -0x1 ;  /* 0xffffffffff057424 */ /* 0x000fe400078e00ff */
[----:B------:R-:W-:Y:S02]  /*b380*/  FMUL R0, R0, UR4 ;  /* 0x0000000400007c20 */ /* 0x000fe40008400000 */
[----:B------:R-:W0:Y:S01]  /*b390*/  LDC R15, c[0x0][0x148] ;  /* 0x00005200ff0f7b82 */ /* 0x000e220000000800 */
[----:B-1----:R-:W-:Y:S01]  /*b3a0*/  SHF.R.U64 R12, R4, R6, R3 ;  /* 0x00000006040c7219 */ /* 0x002fe20000001203 */
[----:B------:R1:W0:Y:S01]  /*b3b0*/  F2I.U32.TRUNC.NTZ R13, R0 ;  /* 0x00000000000d7305 */ /* 0x000222000020f000 */
[----:B------:R-:W-:-:S02]  /*b3c0*/  ISETP.NE.AND.EX P0, PT, R29, RZ, PT, P0 ;  /* 0x000000ff1d00720c */ /* 0x000fc40003f05300 */
[----:B------:R-:W-:-:S03]  /*b3d0*/  SHF.R.U32.HI R3, RZ, R6, R3 ;  /* 0x00000006ff037219 */ /* 0x000fc60000011603 */
[----:B------:R-:W0:Y:S01]  /*b3e0*/  LDC R20, c[0x0][0x600] ;  /* 0x00018000ff147b82 */ /* 0x000e220000000800 */
[-CC-:B--2---:R-:W-:Y:S02]  /*b3f0*/  SHF.R.U64 R10, R12, R8.reuse, R3.reuse ;  /* 0x000000080c0a7219 */ /* 0x184fe40000001203 */
[----:B------:R-:W-:-:S05]  /*b400*/  SHF.R.U32.HI R3, RZ, R8, R3 ;  /* 0x00000008ff037219 */ /* 0x000fca0000011603 */
[----:B------:R-:W2:Y:S01]  /*b410*/  LDC R25, c[0x0][0x648] ;  /* 0x00019200ff197b82 */ /* 0x000ea20000000800 */
[-C--:B----4-:R-:W-:Y:S02]  /*b420*/  SHF.L.U32 R4, R5, R26.reuse, RZ ;  /* 0x0000001a05047219 */ /* 0x090fe400000006ff */
[-CC-:B------:R-:W-:Y:S02]  /*b430*/  SHF.R.U64 R14, R10, R26.reuse, R3.reuse ;  /* 0x0000001a0a0e7219 */ /* 0x180fe40000001203 */
[----:B------:R-:W-:Y:S02]  /*b440*/  SHF.R.U32.HI R5, RZ, R26, R3 ;  /* 0x0000001aff057219 */ /* 0x000fe40000011603 */
[----:B------:R-:W-:Y:S01]  /*b450*/  LOP3.LUT R23, RZ, R4, RZ, 0x33, !PT ;  /* 0x00000004ff177212 */ /* 0x000fe200078e33ff */
[----:B------:R-:W4:Y:S01]  /*b460*/  LDC R27, c[0x0][0x638] ;  /* 0x00018e00ff1b7b82 */ /* 0x000f220000000800 */
[----:B------:R-:W-:Y:S01]  /*b470*/  SHF.L.U32 R26, R7, R26, RZ ;  /* 0x0000001a071a7219 */ /* 0x000fe200000006ff */
[----:B------:R-:W-:-:S06]  /*b480*/  IMAD.MOV.U32 R4, RZ, RZ, R14 ;  /* 0x000000ffff047224 */ /* 0x000fcc00078e000e */
[----:B------:R-:W0:Y:S01]  /*b490*/  LDC R30, c[0x0][0x610] ;  /* 0x00018400ff1e7b82 */ /* 0x000e220000000800 */
[----:B-1----:R-:W-:Y:S05]  /*b4a0*/  @!P0 BRA `(.L_x_328) ;  /* 0x0000000000288947 */ /* 0x002fea0003800000 */
[----:B------:R-:W1:Y:S02]  /*b4b0*/  LDC R3, c[0x0][0x64c] ;  /* 0x00019300ff037b82 */ /* 0x000e640000000800 */
        /* <DEDUP_REMOVED lines=9> */
.L_x_328:
[----:B------:R-:W1:Y:S01]  /*b550*/  LDC R3, c[0x0][0x65c] ;  /* 0x00019700ff037b82 */ /* 0x000e620000000800 */
[----:B--2---:R-:W-:Y:S01]  /*b560*/  SHF.R.U64 R0, R4, R25, R5 ;  /* 0x0000001904007219 */ /* 0x004fe20000001205 */
[----:B0-----:R-:W-:Y:S01]  /*b570*/  VIADD R7, R20, 0xffffffff ;  /* 0xffffffff14077836 */ /* 0x001fe20000000000 */
[----:B------:R-:W-:Y:S01]  /*b580*/  LOP3.LUT R5, R10, R23, RZ, 0xc0, !PT ;  /* 0x000000170a057212 */ /* 0x000fe200078ec0ff */
[----:B------:R-:W-:Y:S02]  /*b590*/  IMAD.MOV R13, RZ, RZ, -R13 ;  /* 0x000000ffff0d7224 */ /* 0x000fe400078e0a0d */
[----:B------:R-:W-:Y:S01]  /*b5a0*/  IMAD.MOV.U32 R4, RZ, RZ, 0x1 ;  /* 0x00000001ff047424 */ /* 0x000fe200078e00ff */
[----:B------:R-:W-:Y:S02]  /*b5b0*/  LOP3.LUT R12, R12, R7, RZ, 0xc0, !PT ;  /* 0x000000070c0c7212 */ /* 0x000fe400078ec0ff */
[----:B-1----:R-:W-:Y:S01]  /*b5c0*/  ISETP.NE.AND P0, PT, R3, 0x1, PT ;  /* 0x000000010300780c */ /* 0x002fe20003f05270 */
[----:B------:R-:W-:-:S02]  /*b5d0*/  IMAD.MOV R3, RZ, RZ, -R0 ;  /* 0x000000ffff037224 */ /* 0x000fc400078e0a00 */
[----:B------:R-:W-:Y:S02]  /*b5e0*/  IMAD R0, R26, R0, R5 ;  /* 0x000000001a007224 */ /* 0x000fe400078e0205 */
[----:B----4-:R-:W-:-:S04]  /*b5f0*/  IMAD R3, R3, R27, R14 ;  /* 0x0000001b03037224 */ /* 0x010fc800078e020e */
[----:B------:R-:W-:Y:S01]  /*b600*/  IMAD R5, R3, R20, R12 ;  /* 0x0000001403057224 */ /* 0x000fe200078e020c */
[----:B------:R-:W-:-:S03]  /*b610*/  PRMT R3, R4, 0x7610, R3 ;  /* 0x0000761004037816 */ /* 0x000fc60000000003 */
[----:B------:R-:W-:-:S04]  /*b620*/  @P0 IMAD R21, R15, R13, R24 ;  /* 0x0000000d0f150224 */ /* 0x000fc800078e0218 */
[----:B------:R-:W-:-:S05]  /*b630*/  IMAD R0, R0, R30, R21 ;  /* 0x0000001e00007224 */ /* 0x000fca00078e0215 */
[----:B------:R-:W-:Y:S02]  /*b640*/  SEL R23, R5, R0, !P0 ;  /* 0x0000000005177207 */ /* 0x000fe40004000000 */
[----:B------:R-:W-:-:S07]  /*b650*/  SEL R0, R0, R5, !P0 ;  /* 0x0000000500007207 */ /* 0x000fce0004000000 */
.L_x_326:
[----:B------:R4:W-:Y:S01]  /*b660*/  STL [R1], R0 ;  /* 0x0000000001007387 */ /* 0x0009e20000100800 */
[----:B------:R-:W-:-:S13]  /*b670*/  LOP3.LUT P0, RZ, R3, 0xff, RZ, 0xc0, !PT ;  /* 0x000000ff03ff7812 */ /* 0x000fda000780c0ff */
[----:B----4-:R-:W-:Y:S05]  /*b680*/  @P0 BRA `(.L_x_329) ;  /* 0xffffff5c005c0947 */ /* 0x010fea000383ffff */
[----:B------:R-:W-:Y:S05]  /*b690*/  EXIT ;  /* 0x000000000000794d */ /* 0x000fea0003800000 */
.L_x_8:
[----:B0-----:R-:W-:Y:S01]  /*b6a0*/  ULDC.64 UR4, c[0x0][0x650] ;  /* 0x0001940000047ab9 */ /* 0x001fe20000000a00 */
[----:B------:R-:W-:Y:S01]  /*b6b0*/  PRMT R8, RZ, 0x7610, R8 ;  /* 0x00007610ff087816 */ /* 0x000fe20000000008 */
[----:B------:R-:W-:Y:S01]  /*b6c0*/  IMAD.MOV.U32 R16, RZ, RZ, -0x1 ;  /* 0xffffffffff107424 */ /* 0x000fe200078e00ff */
[----:B------:R-:W-:Y:S01]  /*b6d0*/  ISETP.GE.U32.AND P0, PT, R19, UR4, PT ;  /* 0x0000000413007c0c */ /* 0x000fe2000bf06070 */
[----:B------:R-:W-:Y:S02]  /*b6e0*/  IMAD.MOV.U32 R17, RZ, RZ, -0x1 ;  /* 0xffffffffff117424 */ /* 0x000fe400078e00ff */
[----:B------:R-:W-:Y:S01]  /*b6f0*/  IMAD.MOV.U32 R6, RZ, RZ, -0x1 ;  /* 0xffffffffff067424 */ /* 0x000fe200078e00ff */
[----:B------:R-:W-:-:S13]  /*b700*/  ISETP.GE.U32.AND.EX P0, PT, R18, UR5, PT, P0 ;  /* 0x0000000512007c0c */ /* 0x000fda000bf06100 */
[----:B------:R-:W-:Y:S05]  /*b710*/  @P0 BRA `(.L_x_330) ;  /* 0x0000000400340947 */ /* 0x000fea0003800000 */
        /* <DEDUP_REMOVED lines=18> */
.L_x_331:
[----:B------:R-:W0:Y:S01]  /*b840*/  LDC.64 R26, c[0x0][0x640] ;  /* 0x00019000ff1a7b82 */ /* 0x000e220000000a00 */
[-C--:B------:R-:W-:Y:S01]  /*b850*/  SHF.R.U64 R21, R12, R16.reuse, R13 ;  /* 0x000000100c157219 */ /* 0x080fe2000000120d */
[----:B------:R-:W-:Y:S01]  /*b860*/  IMAD.MOV.U32 R8, RZ, RZ, R19 ;  /* 0x000000ffff087224 */ /* 0x000fe200078e0013 */
[----:B------:R-:W-:Y:S01]  /*b870*/  SHF.R.U32.HI R6, RZ, R16, R13 ;  /* 0x00000010ff067219 */ /* 0x000fe2000001160d */
[----:B------:R-:W-:Y:S01]  /*b880*/  IMAD.MOV.U32 R28, RZ, RZ, 0x1 ;  /* 0x00000001ff1c7424 */ /* 0x000fe200078e00ff */
[----:B------:R-:W-:-:S03]  /*b890*/  IADD3 R11, P0, RZ, -R21, RZ ;  /* 0x80000015ff0b7210 */ /* 0x000fc60007f1e0ff */
        /* <DEDUP_REMOVED lines=10> */
[----:B------:R-:W-:Y:S02]  /*b940*/  ISETP.NE.AND.EX P0, PT, R27, RZ, PT, P0 ;  /* 0x000000ff1b00720c */ /* 0x000fe40003f05300 */
[----:B------:R-:W0:Y:S02]  /*b950*/  LDC R16, c[0x0][0x600] ;  /* 0x00018000ff107b82 */ /* 0x000e240000000800 */
[-CC-:B-1----:R-:W-:Y:S01]  /*b960*/  SHF.R.U64 R14, R8, R10.reuse, R9.reuse ;  /* 0x0000000a080e7219 */ /* 0x182fe20000001209 */
[----:B------:R-:W-:Y:S01]  /*b970*/  IMAD.MOV.U32 R8, RZ, RZ, -0x1 ;  /* 0xffffffffff087424 */ /* 0x000fe200078e00ff */
[----:B------:R-:W-:-:S04]  /*b980*/  SHF.R.U32.HI R9, RZ, R10, R9 ;  /* 0x0000000aff097219 */ /* 0x000fc80000011609 */
[----:B------:R-:W1:Y:S01]  /*b990*/  LDC R22, c[0x0][0x648] ;  /* 0x00019200ff167b82 */ /* 0x000e620000000800 */
[-CC-:B--2---:R-:W-:Y:S02]  /*b9a0*/  SHF.R.U64 R17, R14, R12.reuse, R9.reuse ;  /* 0x0000000c0e117219 */ /* 0x184fe40000001209 */
[----:B------:R-:W-:-:S05]  /*b9b0*/  SHF.R.U32.HI R6, RZ, R12, R9 ;  /* 0x0000000cff067219 */ /* 0x000fca0000011609 */
[----:B------:R-:W2:Y:S01]  /*b9c0*/  LDC R24, c[0x0][0x638] ;  /* 0x00018e00ff187b82 */ /* 0x000ea20000000800 */
[-C--:B---3--:R-:W-:Y:S02]  /*b9d0*/  SHF.L.U32 R8, R8, R25.reuse, RZ ;  /* 0x0000001908087219 */ /* 0x088fe400000006ff */
[-CC-:B------:R-:W-:Y:S02]  /*b9e0*/  SHF.R.U64 R23, R17, R25.reuse, R6.reuse ;  /* 0x0000001911177219 */ /* 0x180fe40000001206 */
[----:B------:R-:W-:Y:S02]  /*b9f0*/  LOP3.LUT R30, RZ, R8, RZ, 0x33, !PT ;  /* 0x00000008ff1e7212 */ /* 0x000fe400078e33ff */
[----:B------:R-:W-:Y:S01]  /*ba00*/  SHF.R.U32.HI R9, RZ, R25, R6 ;  /* 0x00000019ff097219 */ /* 0x000fe20000011606 */
[----:B------:R-:W3:Y:S01]  /*ba10*/  LDC R29, c[0x0][0x610] ;  /* 0x00018400ff1d7b82 */ /* 0x000ee20000000800 */
[----:B------:R-:W-:Y:S01]  /*ba20*/  IMAD.MOV.U32 R8, RZ, RZ, R23 ;  /* 0x000000ffff087224 */ /* 0x000fe200078e0017 */
[----:B------:R-:W-:Y:S06]  /*ba30*/  @!P0 BRA `(.L_x_332) ;  /* 0x0000000000288947 */ /* 0x000fec0003800000 */
        /* <DEDUP_REMOVED lines=10> */
.L_x_332:
[----:B------:R-:W4:Y:S01]  /*bae0*/  LDC R10, c[0x0][0x65c] ;  /* 0x00019700ff0a7b82 */ /* 0x000f220000000800 */
[----:B-1----:R-:W-:Y:S01]  /*baf0*/  SHF.R.U64 R6, R8, R22, R9 ;  /* 0x0000001608067219 */ /* 0x002fe20000001209 */
[----:B0-----:R-:W-:Y:S01]  /*bb00*/  VIADD R9, R16, 0xffffffff ;  /* 0xffffffff10097836 */ /* 0x001fe20000000000 */
[----:B------:R-:W-:Y:S02]  /*bb10*/  SHF.L.U32 R28, R28, R25, RZ ;  /* 0x000000191c1c7219 */ /* 0x000fe400000006ff */
[----:B------:R-:W-:Y:S01]  /*bb20*/  LOP3.LUT R5, R17, R30, RZ, 0xc0, !PT ;  /* 0x0000001e11057212 */ /* 0x000fe200078ec0ff */
[----:B------:R-:W-:-:S04]  /*bb30*/  IMAD.MOV R8, RZ, RZ, -R6 ;  /* 0x000000ffff087224 */ /* 0x000fc800078e0a06 */
[----:B------:R-:W-:Y:S01]  /*bb40*/  IMAD R6, R28, R6, R5 ;  /* 0x000000061c067224 */ /* 0x000fe200078e0205 */
[----:B------:R-:W-:Y:S02]  /*bb50*/  LOP3.LUT R5, R14, R9, RZ, 0xc0, !PT ;  /* 0x000000090e057212 */ /* 0x000fe400078ec0ff */
[----:B----4-:R-:W-:-:S13]  /*bb60*/  ISETP.NE.AND P0, PT, R10, 0x1, PT ;  /* 0x000000010a00780c */ /* 0x010fda0003f05270 */
[----:B------:R-:W-:Y:S02]  /*bb70*/  @P0 IMAD R3, R7, R20, R4 ;  /* 0x0000001407030224 */ /* 0x000fe400078e0204 */
[----:B--2---:R-:W-:Y:S02]  /*bb80*/  IMAD R4, R8, R24, R23 ;  /* 0x0000001808047224 */ /* 0x004fe400078e0217 */
[----:B---3--:R-:W-:Y:S02]  /*bb90*/  IMAD R3, R6, R29, R3 ;  /* 0x0000001d06037224 */ /* 0x008fe400078e0203 */
[----:B------:R-:W-:Y:S02]  /*bba0*/  IMAD R4, R4, R16, R5 ;  /* 0x0000001004047224 */ /* 0x000fe400078e0205 */
[----:B------:R-:W-:Y:S02]  /*bbb0*/  IMAD.MOV.U32 R8, RZ, RZ, 0x1 ;  /* 0x00000001ff087424 */ /* 0x000fe400078e00ff */
[----:B------:R-:W-:Y:S01]  /*bbc0*/  IMAD.MOV.U32 R6, RZ, RZ, R21 ;  /* 0x000000ffff067224 */ /* 0x000fe200078e0015 */
[----:B------:R-:W-:-:S02]  /*bbd0*/  SEL R17, R4, R3, !P0 ;  /* 0x0000000304117207 */ /* 0x000fc40004000000 */
[----:B------:R-:W-:-:S07]  /*bbe0*/  SEL R16, R3, R4, !P0 ;  /* 0x0000000403107207 */ /* 0x000fce0004000000 */
.L_x_330:
[----:B------:R-:W-:-:S08]  /*bbf0*/  NOP ;  /* 0x0000000000007918 */ /* 0x000fd00000000000 */
[----:B------:R-:W0:-:S00]  /*bc00*/  USETMAXREG.DEALLOC.CTAPOOL 0x28 ;  /* 0x00000028000079c8 */ /* 0x000e0000080e0500 */
[----:B0-----:R-:W-:-:S13]  /*bc10*/  ISETP.NE.AND P0, PT, R0, RZ, PT ;  /* 0x000000ff0000720c */ /* 0x001fda0003f05270 */
[----:B------:R-:W-:Y:S05]  /*bc20*/  @P0 EXIT ;  /* 0x000000000000094d */ /* 0x000fea0003800000 */
[----:B------:R-:W-:Y:S01]  /*bc30*/  LOP3.LUT P0, RZ, R8, 0xff, RZ, 0xc0, !PT ;  /* 0x000000ff08ff7812 */ /* 0x000fe2000780c0ff */
[----:B------:R-:W-:Y:S02]  /*bc40*/  IMAD.MOV.U32 R0, RZ, RZ, 0x1 ;  /* 0x00000001ff007424 */ /* 0x000fe400078e00ff */
[----:B------:R-:W-:-:S10]  /*bc50*/  IMAD.MOV.U32 R12, RZ, RZ, RZ ;  /* 0x000000ffff0c7224 */ /* 0x000fd400078e00ff */
[----:B------:R-:W-:Y:S05]  /*bc60*/  @!P0 BRA `(.L_x_333) ;  /* 0x0000000c00548947 */ /* 0x000fea0003800000 */
[----:B------:R-:W0:Y:S01]  /*bc70*/  LDC R0, c[0x0][0x28c] ;  /* 0x0000a300ff007b82 */ /* 0x000e220000000800 */
[----:B------:R-:W1:Y:S01]  /*bc80*/  S2R R8, SR_CgaCtaId ;  /* 0x0000000000087919 */ /* 0x000e620000008800 */
[----:B------:R-:W-:Y:S01]  /*bc90*/  ULDC UR5, c[0x0][0x658] ;  /* 0x0001960000057ab9 */ /* 0x000fe20000000800 */
[----:B------:R-:W-:Y:S01]  /*bca0*/  UMOV UR7, 0xffffffff ;  /* 0xffffffff00077882 */ /* 0x000fe20000000000 */
[----:B------:R-:W-:Y:S01]  /*bcb0*/  ULDC UR6, c[0x0][0xc] ;  /* 0x0000030000067ab9 */ /* 0x000fe20000000800 */
[----:B------:R-:W-:Y:S01]  /*bcc0*/  USHF.L.U32 UR8, UR7, UR5, URZ ;  /* 0x0000000507087299 */ /* 0x000fe2000800063f */
[----:B------:R-:W-:Y:S01]  /*bcd0*/  IMAD.MOV.U32 R5, RZ, RZ, 0x600 ;  /* 0x00000600ff057424 */ /* 0x000fe200078e00ff */
[----:B------:R-:W-:Y:S01]  /*bce0*/  UMOV UR9, 0x1 ;  /* 0x0000000100097882 */ /* 0x000fe20000000000 */
[----:B------:R-:W-:Y:S01]  /*bcf0*/  ULDC UR7, c[0x0][0x10] ;  /* 0x0000040000077ab9 */ /* 0x000fe20000000800 */
[----:B------:R-:W-:Y:S01]  /*bd00*/  USHF.L.U32 UR18, UR9, UR5, URZ ;  /* 0x0000000509127299 */ /* 0x000fe2000800063f */
[----:B------:R-:W-:Y:S01]  /*bd10*/  BSSY B0, `(.L_x_333) ;  /* 0x00000ca000007945 */ /* 0x000fe20003800000 */
[----:B------:R-:W-:Y:S01]  /*bd20*/  UIMAD.WIDE.U32 UR6, UR6, UR7, URZ ;  /* 0x00000007060672a5 */ /* 0x000fe2000f8e003f */
[----:B------:R-:W-:Y:S01]  /*bd30*/  IMAD.MOV.U32 R11, RZ, RZ, 0x1 ;  /* 0x00000001ff0b7424 */ /* 0x000fe200078e00ff */
[----:B------:R-:W-:Y:S01]  /*bd40*/  ULDC UR5, c[0x0][0x14] ;  /* 0x0000050000057ab9 */ /* 0x000fe20000000800 */
[----:B------:R-:W-:Y:S01]  /*bd50*/  IMAD.MOV.U32 R12, RZ, RZ, RZ ;  /* 0x000000ffff0c7224 */ /* 0x000fe200078e00ff */
[----:B------:R-:W-:-:S02]  /*bd60*/  UIMAD.WIDE.U32 UR22, UR6, UR5, URZ ;  /* 0x00000005061672a5 */ /* 0x000fc4000f8e003f */
[----:B------:R-:W-:Y:S01]  /*bd70*/  UIMAD UR13, UR7, UR5, URZ ;  /* 0x00000005070d72a4 */ /* 0x000fe2000f8e023f */
[----:B------:R-:W-:Y:S01]  /*bd80*/  ULDC UR4, c[0x0][0x600] ;  /* 0x0001800000047ab9 */ /* 0x000fe20000000800 */
[----:B------:R-:W-:Y:S02]  /*bd90*/  ULOP3.LUT UR17, URZ, UR8, URZ, 0x33, !UPT ;  /* 0x000000083f117292 */ /* 0x000fe4000f8e333f */
[----:B------:R-:W-:Y:S01]  /*bda0*/  UIADD3 UR4, UR4, -0x1, URZ ;  /* 0xffffffff04047890 */ /* 0x000fe2000fffe03f */
[----:B0-----:R-:W-:Y:S01]  /*bdb0*/  VIADD R0, R0, 0x1f ;  /* 0x0000001f00007836 */ /* 0x001fe20000000000 */
[----:B------:R-:W-:Y:S01]  /*bdc0*/  UIADD3 UR13, UR23, UR13, URZ ;  /* 0x0000000d170d7290 */ /* 0x000fe2000fffe03f */
[----:B------:R-:W-:-:S03]  /*bdd0*/  ULDC.64 UR24, c[0x0][0x198] ;  /* 0x0000660000187ab9 */ /* 0x000fc60000000a00 */
[----:B------:R-:W-:-:S04]  /*bde0*/  SHF.R.S32.HI R3, RZ, 0x1f, R0 ;  /* 0x0000001fff037819 */ /* 0x000fc80000011400 */
[----:B------:R-:W-:Y:S01]  /*bdf0*/  LEA.HI R9, R3, R0, RZ, 0x5 ;  /* 0x0000000003097211 */ /* 0x000fe200078f28ff */
[----:B------:R-:W-:Y:S01]  /*be00*/  IMAD.MOV.U32 R0, RZ, RZ, 0x1 ;  /* 0x00000001ff007424 */ /* 0x000fe200078e00ff */
[----:B-1----:R-:W-:Y:S02]  /*be10*/  LOP3.LUT R8, R8, 0x1, RZ, 0xc0, !PT ;  /* 0x0000000108087812 */ /* 0x002fe400078ec0ff */
[----:B------:R-:W-:Y:S02]  /*be20*/  SHF.R.S32.HI R9, RZ, 0x5, R9 ;  /* 0x00000005ff097819 */ /* 0x000fe40000011409 */
[----:B------:R-:W-:Y:S01]  /*be30*/  LOP3.LUT R3, R2, 0x2, RZ, 0xfc, !PT ;  /* 0x0000000202037812 */ /* 0x000fe200078efcff */
[----:B------:R-:W-:Y:S02]  /*be40*/  IMAD R10, R8, R5, 0x2d200 ;  /* 0x0002d200080a7424 */ /* 0x000fe400078e0205 */
[----:B------:R-:W-:-:S07]  /*be50*/  VIADD R13, R9, 0x1 ;  /* 0x00000001090d7836 */ /* 0x000fce0000000000 */
.L_x_344:
[----:B------:R-:W-:-:S03]  /*be60*/  UMOV UR5, 0xffffffff ;  /* 0xffffffff00057882 */ /* 0x000fc60000000000 */
[----:B------:R-:W-:Y:S05]  /*be70*/  BRA.DIV UR5, `(.L_x_334) ;  /* 0x0000001605447947 */ /* 0x000fea000b800000 */
[----:B------:R-:W-:-:S13]  /*be80*/  ELECT P6, URZ, PT ;  /* 0x00000000003f782f */ /* 0x000fda00038c0000 */
.L_x_366:
[----:B------:R-:W0:Y:S01]  /*be90*/  LDC R4, c[0x0][0x28c] ;  /* 0x0000a300ff047b82 */ /* 0x000e220000000800 */
[----:B------:R-:W-:Y:S01]  /*bea0*/  BSSY B1, `(.L_x_335) ;  /* 0x000003a000017945 */ /* 0x000fe20003800000 */
[----:B0-----:R-:W-:-:S13]  /*beb0*/  ISETP.LT.OR P6, PT, R4, 0x1, !P6 ;  /* 0x000000010400780c */ /* 0x001fda00077c1670 */
[----:B------:R-:W-:Y:S05]  /*bec0*/  @P6 BRA `(.L_x_336) ;  /* 0x0000000000dc6947 */ /* 0x000fea0003800000 */
[----:B------:R-:W-:Y:S02]  /*bed0*/  IMAD R17, R17, 0x2, R8 ;  /* 0x0000000211117824 */ /* 0x000fe400078e0208 */
[----:B------:R-:W-:Y:S02]  /*bee0*/  IMAD R16, R16, 0x180, RZ ;  /* 0x0000018010107824 */ /* 0x000fe400078e02ff */
[----:B------:R-:W-:Y:S02]  /*bef0*/  IMAD.MOV.U32 R22, RZ, RZ, RZ ;  /* 0x000000ffff167224 */ /* 0x000fe400078e00ff */
[----:B------:R-:W-:Y:S02]  /*bf00*/  IMAD.MOV.U32 R4, RZ, RZ, R13 ;  /* 0x000000ffff047224 */ /* 0x000fe400078e000d */
[----:B------:R-:W-:Y:S02]  /*bf10*/  IMAD.MOV.U32 R5, RZ, RZ, R0 ;  /* 0x000000ffff057224 */ /* 0x000fe400078e0000 */
[----:B------:R-:W-:-:S02]  /*bf20*/  IMAD.MOV.U32 R7, RZ, RZ, R12 ;  /* 0x000000ffff077224 */ /* 0x000fc400078e000c */
[----:B------:R-:W-:-:S07]  /*bf30*/  IMAD R17, R17, 0x30, RZ ;  /* 0x0000003011117824 */ /* 0x000fce00078e02ff */
.L_x_339:
[----:B------:R-:W0:Y:S01]  /*bf40*/  S2R R15, SR_CgaCtaId ;  /* 0x00000000000f7919 */ /* 0x000e220000008800 */
[----:B------:R-:W-:Y:S01]  /*bf50*/  MOV R14, 0x400 ;  /* 0x00000400000e7802 */ /* 0x000fe20000000f00 */
[----:B------:R-:W1:Y:S03]  /*bf60*/  S2R R23, SR_TID.X ;  /* 0x0000000000177919 */ /* 0x000e660000002100 */
[----:B0-----:R-:W-:Y:S02]  /*bf70*/  LEA R20, R15, R14, 0x18 ;  /* 0x0000000e0f147211 */ /* 0x001fe400078ec0ff */
[----:B------:R-:W-:Y:S02]  /*bf80*/  SHF.L.U32 R14, R5, 0x1f, RZ ;  /* 0x0000001f050e7819 */ /* 0x000fe400000006ff */
[----:B-1----:R-:W-:Y:S01]  /*bf90*/  LOP3.LUT P1, RZ, R23, 0x7f, RZ, 0xc0, !PT ;  /* 0x0000007f17ff7812 */ /* 0x002fe2000782c0ff */
[----:B------:R-:W-:-:S04]  /*bfa0*/  IMAD R21, R7, 0x8, R20 ;  /* 0x0000000807157824 */ /* 0x000fc800078e0214 */
[----:B------:R-:W0:Y:S08]  /*bfb0*/  SYNCS.PHASECHK.TRANS64.TRYWAIT P0, [R21+URZ+0x78], R14 ;  /* 0x0000780e150075a7 */ /* 0x000e30000800017f */
[----:B------:R-:W1:Y:S01]  /*bfc0*/  @!P1 LDC R15, c[0x0][0x500] ;  /* 0x00014000ff0f9b82 */ /* 0x000e620000000800 */
[----:B0-----:R-:W-:Y:S05]  /*bfd0*/  @!P0 BRA `(.L_x_337) ;  /* 0x00000014000c8947 */ /* 0x001fea0003800000 */
.L_x_367:
[----:B0-----:R-:W-:Y:S01]  /*bfe0*/  PRMT R14, R3, 0x9910, RZ ;  /* 0x00009910030e7816 */ /* 0x001fe200000000ff */
[----:B-1----:R0:W-:Y:S03]  /*bff0*/  @!P1 SYNCS.ARRIVE.TRANS64 RZ, [R21+URZ], R15 ;  /* 0x0000000f15ff99a7 */ /* 0x0021e6000800003f */
[----:B------:R-:W-:-:S13]  /*c000*/  ISETP.NE.AND P0, PT, R14, 0x2, PT ;  /* 0x000000020e00780c */ /* 0x000fda0003f05270 */
[----:B0-----:R-:W-:Y:S05]  /*c010*/  @P0 BRA `(.L_x_338) ;  /* 0x0000000000040947 */ /* 0x001fea0003800000 */
[----:B------:R-:W-:Y:S01]  /*c020*/  BPT.TRAP 0x1 ;  /* 0x000000040000795c */ /* 0x000fe20000300000 */
.L_x_338:
[----:B------:R-:W-:Y:S01]  /*c030*/  IMAD R14, R7, 0x3000, R20 ;  /* 0x00003000070e7824 */ /* 0x000fe200078e0214 */
[----:B------:R-:W-:Y:S01]  /*c040*/  R2UR UR19, R20 ;  /* 0x00000000141372ca */ /* 0x000fe200000e0000 */
[----:B------:R-:W-:Y:S01]  /*c050*/  VIADD R4, R4, 0xffffffff ;  /* 0xffffffff04047836 */ /* 0x000fe20000000000 */
[----:B------:R-:W-:Y:S01]  /*c060*/  R2UR UR9, R21 ;  /* 0x00000000150972ca */ /* 0x000fe200000e0000 */
[----:B------:R-:W-:Y:S01]  /*c070*/  UIADD3 UR6, UP0, UR24, 0xf0, URZ ;  /* 0x000000f018067890 */ /* 0x000fe2000ff1e03f */
[----:B------:R-:W-:Y:S01]  /*c080*/  R2UR UR5, R14 ;  /* 0x000000000e0572ca */ /* 0x000fe200000e0000 */
[C---:B------:R-:W-:Y:S01]  /*c090*/  IMAD R14, R7.reuse, 0xc00, R10 ;  /* 0x00000c00070e7824 */ /* 0x040fe200078e020a */
[----:B------:R-:W-:Y:S01]  /*c0a0*/  R2UR UR11, R16 ;  /* 0x00000000100b72ca */ /* 0x000fe200000e0000 */
[----:B------:R-:W-:Y:S01]  /*c0b0*/  UIADD3 UR26, UP1, UR24, 0x1f0, URZ ;  /* 0x000001f0181a7890 */ /* 0x000fe2000ff3e03f */
[----:B------:R-:W-:Y:S01]  /*c0c0*/  R2UR UR10, R22 ;  /* 0x00000000160a72ca */ /* 0x000fe200000e0000 */
[----:B------:R-:W-:Y:S01]  /*c0d0*/  UIADD3.X UR7, URZ, UR25, URZ, UP0, !UPT ;  /* 0x000000193f077290 */ /* 0x000fe200087fe43f */
[----:B------:R-:W-:Y:S01]  /*c0e0*/  R2UR UR8, R14 ;  /* 0x000000000e0872ca */ /* 0x000fe200000e0000 */
[----:B------:R-:W-:Y:S01]  /*c0f0*/  VIADD R7, R7, 0x1 ;  /* 0x0000000107077836 */ /* 0x000fe20000000000 */
[----:B------:R-:W-:Y:S01]  /*c100*/  R2UR UR12, R6 ;  /* 0x00000000060c72ca */ /* 0x000fe200000e0000 */
[----:B------:R-:W-:Y:S01]  /*c110*/  UIADD3.X UR27, URZ, UR25, URZ, UP1, !UPT ;  /* 0x000000193f1b7290 */ /* 0x000fe20008ffe43f */
[----:B------:R-:W-:Y:S01]  /*c120*/  R2UR UR20, R17 ;  /* 0x00000000111472ca */ /* 0x000fe200000e0000 */
[----:B------:R-:W-:Y:S01]  /*c130*/  UMOV UR14, 0x0 ;  /* 0x00000000000e7882 */ /* 0x000fe20000000000 */
[----:B------:R-:W-:Y:S01]  /*c140*/  ISETP.GT.AND P1, PT, R4, 0x1, PT ;  /* 0x000000010400780c */ /* 0x000fe20003f24270 */
[----:B------:R-:W-:Y:S01]  /*c150*/  UIADD3 UR16, UR5, 0x200, URZ ;  /* 0x0000020005107890 */ /* 0x000fe2000fffe03f */
[C---:B------:R-:W-:Y:S01]  /*c160*/  ISETP.NE.AND P0, PT, R7.reuse, 0xf, PT ;  /* 0x0000000f0700780c */ /* 0x040fe20003f05270 */
[----:B------:R-:W-:Y:S01]  /*c170*/  UMOV UR15, 0x10000000 ;  /* 0x10000000000f7882 */ /* 0x000fe20000000000 */
[----:B------:R-:W-:Y:S01]  /*c180*/  UMOV UR21, 0x30000 ;  /* 0x0003000000157882 */ /* 0x000fe20000000000 */
[----:B------:R-:W-:Y:S01]  /*c190*/  VIADD R22, R22, 0x20 ;  /* 0x0000002016167836 */ /* 0x000fe20000000000 */
[----:B------:R-:W-:Y:S01]  /*c1a0*/  SEL R14, RZ, 0x1, P0 ;  /* 0x00000001ff0e7807 */ /* 0x000fe20000000000 */
[----:B------:R-:W-:Y:S01]  /*c1b0*/  UIADD3 UR5, UR19, UR8, URZ ;  /* 0x0000000813057290 */ /* 0x000fe2000fffe03f */
[----:B------:R-:W-:-:S02]  /*c1c0*/  SEL R7, R7, RZ, P0 ;  /* 0x000000ff07077207 */ /* 0x000fc40000000000 */
[----:B------:R-:W-:Y:S01]  /*c1d0*/  UMOV UR8, UR16 ;  /* 0x0000001000087c82 */ /* 0x000fe20008000000 */
[----:B------:R-:W-:Y:S01]  /*c1e0*/  LOP3.LUT R5, R5, R14, RZ, 0x3c, !PT ;  /* 0x0000000e05057212 */ /* 0x000fe200078e3cff */
[----:B------:R0:W-:Y:S02]  /*c1f0*/  UTMALDG.3D [UR8], [UR6], desc[UR14] ;  /* 0x00000e08060075b4 */ /* 0x0001e40008011000 */
[----:B0-----:R-:W-:Y:S01]  /*c200*/  UMOV UR11, UR20 ;  /* 0x00000014000b7c82 */ /* 0x001fe20008000000 */
[----:B------:R-:W-:Y:S02]  /*c210*/  UMOV UR8, UR5 ;  /* 0x0000000500087c82 */ /* 0x000fe40008000000 */
[----:B------:R0:W-:Y:S02]  /*c220*/  UTMALDG.3D.MULTICAST [UR8], [UR26], UR21, desc[UR14] ;  /* 0x00000e081a0073b4 */ /* 0x0001e40008011815 */
[----:B0-----:R-:W-:Y:S05]  /*c230*/  @P1 BRA `(.L_x_339) ;  /* 0xfffffffc00401947 */ /* 0x001fea000383ffff */
.L_x_336:
[----:B------:R-:W-:Y:S05]  /*c240*/  BSYNC B1 ;  /* 0x0000000000017941 */ /* 0x000fea0003800000 */
.L_x_335:
[----:B------:R-:W-:Y:S01]  /*c250*/  LOP3.LUT P1, RZ, R11, 0xff, RZ, 0xc0, !PT ;  /* 0x000000ff0bff7812 */ /* 0x000fe2000782c0ff */
[C---:B------:R-:W-:Y:S01]  /*c260*/  IMAD.IADD R12, R9.reuse, 0x1, R12 ;  /* 0x00000001090c7824 */ /* 0x040fe200078e020c */
[----:B------:R-:W-:Y:S01]  /*c270*/  ULDC.64 UR6, c[0x0][0x650] ;  /* 0x0001940000067ab9 */ /* 0x000fe20000000a00 */
[C---:B------:R-:W-:Y:S01]  /*c280*/  ISETP.GE.U32.AND P2, PT, R9.reuse, 0xf, PT ;  /* 0x0000000f0900780c */ /* 0x040fe20003f46070 */
[----:B------:R-:W-:Y:S01]  /*c290*/  BSSY B1, `(.L_x_340) ;  /* 0x000006f000017945 */ /* 0x000fe20003800000 */
[----:B------:R-:W-:Y:S01]  /*c2a0*/  IMAD.MOV.U32 R16, RZ, RZ, -0x1 ;  /* 0xffffffffff107424 */ /* 0x000fe200078e00ff */
[----:B------:R-:W-:Y:S01]  /*c2b0*/  ISETP.GT.U32.AND P0, PT, R12, 0xe, PT ;  /* 0x0000000e0c00780c */ /* 0x000fe20003f04070 */
[----:B------:R-:W-:Y:S01]  /*c2c0*/  IMAD.MOV.U32 R17, RZ, RZ, -0x1 ;  /* 0xffffffffff117424 */ /* 0x000fe200078e00ff */
[----:B------:R-:W-:Y:S02]  /*c2d0*/  PRMT R11, RZ, 0x7610, R11 ;  /* 0x00007610ff0b7816 */ /* 0x000fe4000000000b */
[----:B------:R-:W-:-:S03]  /*c2e0*/  ISETP.LT.U32.AND P0, PT, R9, 0xf, P0 ;  /* 0x0000000f0900780c */ /* 0x000fc60000701070 */
[----:B------:R-:W0:Y:S01]  /*c2f0*/  @P1 S2R R5, SR_CgaCtaId ;  /* 0x0000000000051919 */ /* 0x000e220000008800 */
[----:B------:R-:W-:-:S04]  /*c300*/  @P1 MOV R4, 0x400 ;  /* 0x0000040000041802 */ /* 0x000fc80000000f00 */
[----:B0-----:R-:W-:Y:S01]  /*c310*/  @P1 LEA R6, R5, R4, 0x18 ;  /* 0x0000000405061211 */ /* 0x001fe200078ec0ff */
[----:B------:R-:W-:-:S03]  /*c320*/  IMAD.WIDE.U32 R4, R12, -0x77777777, RZ ;  /* 0x888888890c047825 */ /* 0x000fc600078e00ff */
[----:B------:R0:W-:Y:S01]  /*c330*/  @P1 SYNCS.ARRIVE.TRANS64.A1T0 RZ, [R6+URZ+0x108], RZ ;  /* 0x000108ff06ff19a7 */ /* 0x0001e2000810003f */
[----:B------:R-:W-:Y:S02]  /*c340*/  IADD3 R19, P1, R19, UR22, RZ ;  /* 0x0000001613137c10 */ /* 0x000fe4000ff3e0ff */
[----:B------:R-:W-:Y:S02]  /*c350*/  SHF.R.U32.HI R7, RZ, 0x3, R5 ;  /* 0x00000003ff077819 */ /* 0x000fe40000011605 */
[----:B------:R-:W-:Y:S02]  /*c360*/  SEL R5, RZ, 0x1, !P0 ;  /* 0x00000001ff057807 */ /* 0x000fe40004000000 */
[----:B------:R-:W-:Y:S01]  /*c370*/  IADD3.X R18, R18, UR13, RZ, P1, !PT ;  /* 0x0000000d12127c10 */ /* 0x000fe20008ffe4ff */
[----:B------:R-:W-:Y:S01]  /*c380*/  IMAD R12, R7, -0xf, R12 ;  /* 0xfffffff1070c7824 */ /* 0x000fe200078e020c */
[----:B------:R-:W-:Y:S01]  /*c390*/  ISETP.GE.U32.AND P0, PT, R19, UR6, PT ;  /* 0x0000000613007c0c */ /* 0x000fe2000bf06070 */
[----:B0-----:R-:W-:Y:S01]  /*c3a0*/  IMAD.MOV.U32 R6, RZ, RZ, -0x1 ;  /* 0xffffffffff067424 */ /* 0x001fe200078e00ff */
[----:B------:R-:W-:-:S02]  /*c3b0*/  LOP3.LUT R0, R0, R5, RZ, 0x3c, !PT ;  /* 0x0000000500007212 */ /* 0x000fc400078e3cff */
[----:B------:R-:W-:Y:S02]  /*c3c0*/  ISETP.GE.U32.AND.EX P0, PT, R18, UR7, PT, P0 ;  /* 0x0000000712007c0c */ /* 0x000fe4000bf06100 */
[----:B------:R-:W-:Y:S02]  /*c3d0*/  @P2 LOP3.LUT R0, R0, 0x1, R7, 0x78, !PT ;  /* 0x0000000100002812 */ /* 0x000fe400078e7807 */
[----:B------:R-:W-:-:S09]  /*c3e0*/  PRMT R4, RZ, 0x7610, R4 ;  /* 0x00007610ff047816 */ /* 0x000fd20000000004 */
[----:B------:R-:W-:Y:S05]  /*c3f0*/  @P0 BRA `(.L_x_341) ;  /* 0x0000000400600947 */ /* 0x000fea0003800000 */
[----:B------:R-:W0:Y:S01]  /*c400*/  S2R R15, SR_CTAID.X ;  /* 0x00000000000f7919 */ /* 0x000e220000002500 */
[----:B------:R-:W-:Y:S01]  /*c410*/  ULDC.64 UR6, c[0x0][0x628] ;  /* 0x00018a0000067ab9 */ /* 0x000fe20000000a00 */
[----:B------:R-:W-:Y:S01]  /*c420*/  ULDC UR8, c[0x0][0x630] ;  /* 0x00018c0000087ab9 */ /* 0x000fe20000000800 */
[----:B------:R-:W-:Y:S01]  /*c430*/  ISETP.NE.U32.AND P0, PT, RZ, UR6, PT ;  /* 0x00000006ff007c0c */ /* 0x000fe2000bf05070 */
[----:B------:R-:W1:Y:S01]  /*c440*/  S2R R16, SR_CTAID.Y ;  /* 0x0000000000107919 */ /* 0x000e620000002600 */
[----:B------:R-:W-:Y:S01]  /*c450*/  ULDC UR9, c[0x0][0x150] ;  /* 0x0000540000097ab9 */ /* 0x000fe20000000800 */
[----:B------:R-:W-:Y:S01]  /*c460*/  IMAD.MOV.U32 R4, RZ, RZ, R19 ;  /* 0x000000ffff047224 */ /* 0x000fe200078e0013 */
[----:B------:R-:W-:Y:S01]  /*c470*/  ISETP.NE.AND.EX P0, PT, RZ, UR7, PT, P0 ;  /* 0x00000007ff007c0c */ /* 0x000fe2000bf05300 */
[----:B------:R-:W-:Y:S01]  /*c480*/  IMAD.MOV.U32 R5, RZ, RZ, R18 ;  /* 0x000000ffff057224 */ /* 0x000fe200078e0012 */
[----:B0-----:R-:W-:-:S11]  /*c490*/  I2FP.F32.U32 R20, R15 ;  /* 0x0000000f00147245 */ /* 0x001fd60000201000 */
[----:B------:R-:W-:Y:S05]  /*c4a0*/  @!P0 BRA `(.L_x_342) ;  /* 0x0000000000288947 */ /* 0x000fea0003800000 */
[----:B------:R-:W-:Y:S02]  /*c4b0*/  ULDC UR5, c[0x0][0x634] ;  /* 0x00018d0000057ab9 */ /* 0x000fe40000000800 */
[----:B------:R-:W-:-:S05]  /*c4c0*/  IADD3 R5, P0, R19, UR5, RZ ;  /* 0x0000000513057c10 */ /* 0x000fca000ff1e0ff */
[----:B------:R-:W-:-:S04]  /*c4d0*/  IMAD.X R17, RZ, RZ, R18, P0 ;  /* 0x000000ffff117224 */ /* 0x000fc800000e0612 */
[----:B------:R-:W-:-:S04]  /*c4e0*/  IMAD.WIDE.U32 R6, R17, UR6, RZ ;  /* 0x0000000611067c25 */ /* 0x000fc8000f8e00ff */
[----:B------:R-:W-:-:S04]  /*c4f0*/  IMAD.WIDE.U32 R6, P0, R5, UR7, R6 ;  /* 0x0000000705067c25 */ /* 0x000fc8000f800006 */
[----:B------:R-:W-:-:S04]  /*c500*/  IMAD.WIDE.U32 R4, R5, UR6, RZ ;  /* 0x0000000605047c25 */ /* 0x000fc8000f8e00ff */
[----:B------:R-:W-:Y:S01]  /*c510*/  IMAD.MOV.U32 R4, RZ, RZ, R7 ;  /* 0x000000ffff047224 */ /* 0x000fe200078e0007 */
[----:B------:R-:W-:Y:S01]  /*c520*/  IADD3 RZ, P1, R5, R6, RZ ;  /* 0x0000000605ff7210 */ /* 0x000fe20007f3e0ff */
[----:B------:R-:W-:-:S04]  /*c530*/  IMAD.X R5, RZ, RZ, RZ, P0 ;  /* 0x000000ffff057224 */ /* 0x000fc800000e06ff */
[----:B------:R-:W-:-:S08]  /*c540*/  IMAD.WIDE.U32.X R4, R17, UR7, R4, P1 ;  /* 0x0000000711047c25 */ /* 0x000fd000088e0404 */
.L_x_342:
[--C-:B------:R-:W-:Y:S01]  /*c550*/  SHF.R.U64 R14, R4, UR8, R5.reuse ;  /* 0x00000008040e7c19 */ /* 0x100fe20008001205 */
[----:B------:R-:W0:Y:S01]  /*c560*/  LDC R22, c[0x0][0x65c] ;  /* 0x00019700ff167b82 */ /* 0x000e220000000800 */
[----:B------:R-:W-:Y:S01]  /*c570*/  SHF.R.U32.HI R4, RZ, UR8, R5 ;  /* 0x00000008ff047c19 */ /* 0x000fe20008011605 */
[----:B------:R-:W-:Y:S01]  /*c580*/  FMUL R20, R20, UR9 ;  /* 0x0000000914147c20 */ /* 0x000fe20008400000 */
[----:B------:R-:W-:Y:S01]  /*c590*/  IADD3 R17, P0, RZ, -R14, RZ ;  /* 0x8000000eff117210 */ /* 0x000fe20007f1e0ff */
[----:B------:R-:W-:Y:S01]  /*c5a0*/  ULDC.64 UR6, c[0x0][0x620] ;  /* 0x0001880000067ab9 */ /* 0x000fe20000000a00 */
[----:B-1----:R-:W-:Y:S01]  /*c5b0*/  I2FP.F32.U32 R5, R16 ;  /* 0x0000001000057245 */ /* 0x002fe20000201000 */
[----:B------:R-:W-:Y:S02]  /*c5c0*/  ULDC UR5, c[0x0][0x154] ;  /* 0x0000550000057ab9 */ /* 0x000fe40000000800 */
[----:B------:R-:W-:Y:S01]  /*c5d0*/  IMAD.X R4, RZ, RZ, ~R4, P0 ;  /* 0x000000ffff047224 */ /* 0x000fe200000e0e04 */
[----:B------:R-:W1:Y:S01]  /*c5e0*/  LDC R6, c[0x0][0x144] ;  /* 0x00005100ff067b82 */ /* 0x000e620000000800 */
[----:B------:R-:W-:Y:S01]  /*c5f0*/  FMUL R21, R5, UR5 ;  /* 0x0000000505157c20 */ /* 0x000fe20008400000 */
[----:B------:R-:W2:Y:S01]  /*c600*/  F2I.U32.TRUNC.NTZ R20, R20 ;  /* 0x0000001400147305 */ /* 0x000ea2000020f000 */
[----:B------:R-:W-:Y:S01]  /*c610*/  IMAD R4, R4, UR6, RZ ;  /* 0x0000000604047c24 */ /* 0x000fe2000f8e02ff */
[----:B------:R-:W-:Y:S01]  /*c620*/  ULDC UR5, c[0x0][0x618] ;  /* 0x0001860000057ab9 */ /* 0x000fe20000000800 */
[----:B------:R-:W-:-:S02]  /*c630*/  IMAD.MOV.U32 R5, RZ, RZ, R18 ;  /* 0x000000ffff057224 */ /* 0x000fc400078e0012 */
[C---:B------:R-:W-:Y:S01]  /*c640*/  IMAD R7, R17.reuse, UR7, R4 ;  /* 0x0000000711077c24 */ /* 0x040fe2000f8e0204 */
[----:B------:R-:W3:Y:S01]  /*c650*/  LDC R23, c[0x0][0x148] ;  /* 0x00005200ff177b82 */ /* 0x000ee20000000800 */
[----:B------:R-:W-:Y:S01]  /*c660*/  IMAD.MOV.U32 R4, RZ, RZ, R19 ;  /* 0x000000ffff047224 */ /* 0x000fe200078e0013 */
[----:B------:R-:W4:Y:S03]  /*c670*/  F2I.U32.TRUNC.NTZ R21, R21 ;  /* 0x0000001500157305 */ /* 0x000f26000020f000 */
[----:B------:R-:W-:Y:S01]  /*c680*/  IMAD.WIDE.U32 R4, R17, UR6, R4 ;  /* 0x0000000611047c25 */ /* 0x000fe2000f8e0004 */
[----:B------:R-:W-:Y:S01]  /*c690*/  ULDC.64 UR6, c[0x0][0x640] ;  /* 0x0001900000067ab9 */ /* 0x000fe20000000a00 */
[----:B0-----:R-:W-:Y:S02]  /*c6a0*/  ISETP.NE.AND P2, PT, R22, 0x1, PT ;  /* 0x000000011600780c */ /* 0x001fe40003f45270 */
[----:B------:R-:W-:Y:S01]  /*c6b0*/  IMAD.IADD R5, R5, 0x1, R7 ;  /* 0x0000000105057824 */ /* 0x000fe200078e0207 */
[----:B------:R-:W-:Y:S01]  /*c6c0*/  ISETP.NE.U32.AND P0, PT, RZ, UR6, PT ;  /* 0x00000006ff007c0c */ /* 0x000fe2000bf05070 */
[----:B--2---:R-:W-:-:S03]  /*c6d0*/  IMAD.MOV R20, RZ, RZ, -R20 ;  /* 0x000000ffff147224 */ /* 0x004fc600078e0a14 */
[----:B------:R-:W-:Y:S02]  /*c6e0*/  ISETP.NE.AND.EX P0, PT, RZ, UR7, PT, P0 ;  /* 0x00000007ff007c0c */ /* 0x000fe4000bf05300 */
[----:B------:R-:W-:Y:S01]  /*c6f0*/  SHF.R.U64 R17, R4, UR5, R5 ;  /* 0x0000000504117c19 */ /* 0x000fe20008001205 */
[----:B-1----:R-:W-:Y:S01]  /*c700*/  IMAD R15, R6, R20, R15 ;  /* 0x00000014060f7224 */ /* 0x002fe200078e020f */
[----:B------:R-:W-:Y:S01]  /*c710*/  SHF.R.U32.HI R4, RZ, UR5, R5 ;  /* 0x00000005ff047c19 */ /* 0x000fe20008011605 */
[----:B------:R-:W-:Y:S01]  /*c720*/  ULDC UR5, c[0x0][0x608] ;  /* 0x0001820000057ab9 */ /* 0x000fe20000000800 */
[----:B----4-:R-:W-:Y:S02]  /*c730*/  IMAD.MOV R6, RZ, RZ, -R21 ;  /* 0x000000ffff067224 */ /* 0x010fe400078e0a15 */
[--C-:B------:R-:W-:Y:S02]  /*c740*/  SHF.R.U64 R20, R17, UR5, R4.reuse ;  /* 0x0000000511147c19 */ /* 0x100fe40008001204 */
[----:B------:R-:W-:Y:S01]  /*c750*/  SHF.R.U32.HI R5, RZ, UR5, R4 ;  /* 0x00000005ff057c19 */ /* 0x000fe20008011604 */
[----:B------:R-:W-:Y:S01]  /*c760*/  ULDC UR5, c[0x0][0x658] ;  /* 0x0001960000057ab9 */ /* 0x000fe20000000800 */
[----:B---3--:R-:W-:-:S02]  /*c770*/  @P2 IMAD R15, R23, R6, R16 ;  /* 0x00000006170f2224 */ /* 0x008fc400078e0210 */
[--C-:B------:R-:W-:Y:S02]  /*c780*/  SHF.R.U64 R16, R20, UR5, R5.reuse ;  /* 0x0000000514107c19 */ /* 0x100fe40008001205 */
[----:B------:R-:W-:-:S03]  /*c790*/  SHF.R.U32.HI R21, RZ, UR5, R5 ;  /* 0x00000005ff157c19 */ /* 0x000fc60008011605 */
[----:B------:R-:W-:Y:S02]  /*c7a0*/  IMAD.MOV.U32 R6, RZ, RZ, R16 ;  /* 0x000000ffff067224 */ /* 0x000fe400078e0010 */
[----:B------:R-:W-:Y:S01]  /*c7b0*/  IMAD.MOV.U32 R5, RZ, RZ, R21 ;  /* 0x000000ffff057224 */ /* 0x000fe200078e0015 */
[----:B------:R-:W-:Y:S06]  /*c7c0*/  @!P0 BRA `(.L_x_343) ;  /* 0x00000000002c8947 */ /* 0x000fec0003800000 */
        /* <DEDUP_REMOVED lines=9> */
[----:B------:R-:W-:-:S04]  /*c860*/  IMAD.WIDE.U32.X R4, R21, UR7, R4, P1 ;  /* 0x0000000715047c25 */ /* 0x000fc800088e0404 */
[----:B------:R-:W-:-:S07]  /*c870*/  IMAD.MOV.U32 R6, RZ, RZ, R4 ;  /* 0x000000ffff067224 */ /* 0x000fce00078e0004 */
.L_x_343:
[----:B------:R-:W-:Y:S01]  /*c880*/  ULDC UR5, c[0x0][0x648] ;  /* 0x0001920000057ab9 */ /* 0x000fe20000000800 */
[----:B------:R-:W-:Y:S01]  /*c890*/  LOP3.LUT R4, R20, UR17, RZ, 0xc0, !PT ;  /* 0x0000001114047c12 */ /* 0x000fe2000f8ec0ff */
[----:B------:R-:W-:Y:S01]  /*c8a0*/  ULDC UR6, c[0x0][0x610] ;  /* 0x0001840000067ab9 */ /* 0x000fe20000000800 */
[----:B------:R-:W-:Y:S01]  /*c8b0*/  SHF.R.U64 R5, R6, UR5, R5 ;  /* 0x0000000506057c19 */ /* 0x000fe20008001205 */
[----:B------:R-:W-:Y:S01]  /*c8c0*/  ULDC UR5, c[0x0][0x638] ;  /* 0x00018e0000057ab9 */ /* 0x000fe20000000800 */
[----:B------:R-:W-:Y:S01]  /*c8d0*/  LOP3.LUT R17, R17, UR4, RZ, 0xc0, !PT ;  /* 0x0000000411117c12 */ /* 0x000fe2000f8ec0ff */
[----:B------:R-:W-:Y:S02]  /*c8e0*/  IMAD.MOV.U32 R6, RZ, RZ, R14 ;  /* 0x000000ffff067224 */ /* 0x000fe400078e000e */
[----:B------:R-:W-:Y:S02]  /*c8f0*/  IMAD.MOV R7, RZ, RZ, -R5 ;  /* 0x000000ffff077224 */ /* 0x000fe400078e0a05 */
[----:B------:R-:W-:-:S02]  /*c900*/  IMAD R4, R5, UR18, R4 ;  /* 0x0000001205047c24 */ /* 0x000fc4000f8e0204 */
[----:B------:R-:W-:Y:S01]  /*c910*/  IMAD R16, R7, UR5, R16 ;  /* 0x0000000507107c24 */ /* 0x000fe2000f8e0210 */
[----:B------:R-:W-:Y:S01]  /*c920*/  ULDC UR5, c[0x0][0x600] ;  /* 0x0001800000057ab9 */ /* 0x000fe20000000800 */
[----:B------:R-:W-:Y:S02]  /*c930*/  IMAD R15, R4, UR6, R15 ;  /* 0x00000006040f7c24 */ /* 0x000fe4000f8e020f */
[----:B------:R-:W-:Y:S02]  /*c940*/  IMAD R16, R16, UR5, R17 ;  /* 0x0000000510107c24 */ /* 0x000fe4000f8e0211 */
[----:B------:R-:W-:-:S03]  /*c950*/  IMAD.MOV.U32 R4, RZ, RZ, 0x1 ;  /* 0x00000001ff047424 */ /* 0x000fc600078e00ff */
[----:B------:R-:W-:Y:S02]  /*c960*/  SEL R17, R16, R15, !P2 ;  /* 0x0000000f10117207 */ /* 0x000fe40005000000 */
[----:B------:R-:W-:-:S07]  /*c970*/  SEL R16, R15, R16, !P2 ;  /* 0x000000100f107207 */ /* 0x000fce0005000000 */
.L_x_341:
[----:B------:R-:W-:Y:S05]  /*c980*/  BSYNC B1 ;  /* 0x0000000000017941 */ /* 0x000fea0003800000 */
.L_x_340:
[----:B------:R-:W-:-:S13]  /*c990*/  LOP3.LUT P0, RZ, R4, 0xff, RZ, 0xc0, !PT ;  /* 0x000000ff04ff7812 */ /* 0x000fda000780c0ff */
[----:B------:R-:W-:Y:S05]  /*c9a0*/  @P0 BRA `(.L_x_344) ;  /* 0xfffffff4002c0947 */ /* 0x000fea000383ffff */
[----:B------:R-:W-:Y:S05]  /*c9b0*/  BSYNC B0 ;  /* 0x0000000000007941 */ /* 0x000fea0003800000 */
.L_x_333:
[----:B------:R-:W-:-:S03]  /*c9c0*/  UMOV UR5, 0xffffffff ;  /* 0xffffffff00057882 */ /* 0x000fc60000000000 */
[----:B------:R-:W-:Y:S05]  /*c9d0*/  BRA.DIV UR5, `(.L_x_345) ;  /* 0x0000000a05a07947 */ /* 0x000fea000b800000 */
[----:B------:R-:W-:-:S13]  /*c9e0*/  ELECT P6, URZ, PT ;  /* 0x00000000003f782f */ /* 0x000fda00038c0000 */
.L_x_370:
[----:B------:R-:W-:Y:S04]  /*c9f0*/  BSSY B0, `(.L_x_346) ;  /* 0x000008e000007945 */ /* 0x000fe80003800000 */
[----:B------:R-:W-:Y:S05]  /*ca00*/  @!P6 BRA `(.L_x_347) ;  /* 0x000000080030e947 */ /* 0x000fea0003800000 */
[----:B------:R-:W-:-:S04]  /*ca10*/  LOP3.LUT R2, R2, 0x2, RZ, 0xfc, !PT ;  /* 0x0000000202027812 */ /* 0x000fc800078efcff */
[----:B------:R-:W-:-:S13]  /*ca20*/  ISETP.NE.AND P0, PT, R2, 0x3, PT ;  /* 0x000000030200780c */ /* 0x000fda0003f05270 */
[----:B------:R-:W-:Y:S05]  /*ca30*/  @!P0 BRA `(.L_x_348) ;  /* 0x0000000000048947 */ /* 0x000fea0003800000 */
[----:B------:R-:W-:Y:S01]  /*ca40*/  BPT.TRAP 0x1 ;  /* 0x000000040000795c */ /* 0x000fe20000300000 */
.L_x_348:
[----:B------:R-:W0:Y:S01]  /*ca50*/  S2R R3, SR_CgaCtaId ;  /* 0x0000000000037919 */ /* 0x000e220000008800 */
[----:B------:R-:W-:-:S04]  /*ca60*/  MOV R2, 0x400 ;  /* 0x0000040000027802 */ /* 0x000fc80000000f00 */
[----:B0-----:R-:W-:Y:S02]  /*ca70*/  LEA R3, R3, R2, 0x18 ;  /* 0x0000000203037211 */ /* 0x001fe400078ec0ff */
[----:B------:R-:W-:-:S03]  /*ca80*/  SHF.L.U32 R2, R0, 0x1f, RZ ;  /* 0x0000001f00027819 */ /* 0x000fc600000006ff */
[----:B------:R-:W-:-:S04]  /*ca90*/  VIADD R3, R3, 0x78 ;  /* 0x0000007803037836 */ /* 0x000fc80000000000 */
[C---:B------:R-:W-:Y:S02]  /*caa0*/  IMAD R7, R12.reuse, 0x8, R3 ;  /* 0x000000080c077824 */ /* 0x040fe400078e0203 */
[----:B------:R-:W-:Y:S02]  /*cab0*/  VIADD R12, R12, 0x1 ;  /* 0x000000010c0c7836 */ /* 0x000fe40000000000 */
[----:B------:R-:W0:Y:S03]  /*cac0*/  SYNCS.PHASECHK.TRANS64.TRYWAIT P0, [R7+URZ], R2 ;  /* 0x00000002070075a7 */ /* 0x000e26000800017f */
[----:B------:R-:W-:-:S04]  /*cad0*/  ISETP.NE.AND P1, PT, R12, 0xf, PT ;  /* 0x0000000f0c00780c */ /* 0x000fc80003f25270 */
[----:B------:R-:W-:Y:S02]  /*cae0*/  SEL R5, RZ, 0x1, P1 ;  /* 0x00000001ff057807 */ /* 0x000fe40000800000 */
[----:B------:R-:W-:Y:S02]  /*caf0*/  SEL R12, R12, RZ, P1 ;  /* 0x000000ff0c0c7207 */ /* 0x000fe40000800000 */
[----:B------:R-:W-:-:S03]  /*cb00*/  LOP3.LUT R5, R0, R5, RZ, 0x3c, !PT ;  /* 0x0000000500057212 */ /* 0x000fc600078e3cff */
[----:B------:R-:W-:Y:S01]  /*cb10*/  IMAD R9, R12, 0x8, R3 ;  /* 0x000000080c097824 */ /* 0x000fe200078e0203 */
[----:B------:R-:W-:Y:S01]  /*cb20*/  SHF.L.U32 R4, R5, 0x1f, RZ ;  /* 0x0000001f05047819 */ /* 0x000fe200000006ff */
[----:B0-----:R-:W-:Y:S06]  /*cb30*/  @!P0 BRA `(.L_x_349) ;  /* 0x0000000800688947 */ /* 0x001fec0003800000 */
.L_x_371:
[----:B------:R-:W1:Y:S01]  /*cb40*/  SYNCS.PHASECHK.TRANS64.TRYWAIT P0, [R9+URZ], R4 ;  /* 0x00000004090075a7 */ /* 0x000e62000800017f */
[----:B------:R-:W-:-:S05]  /*cb50*/  VIADD R0, R12, 0x1 ;  /* 0x000000010c007836 */ /* 0x000fca0000000000 */
[----:B------:R-:W-:-:S04]  /*cb60*/  ISETP.NE.AND P1, PT, R0, 0xf, PT ;  /* 0x0000000f0000780c */ /* 0x000fc80003f25270 */
[----:B0-----:R-:W-:Y:S02]  /*cb70*/  SEL R2, RZ, 0x1, P1 ;  /* 0x00000001ff027807 */ /* 0x001fe40000800000 */
[----:B------:R-:W-:Y:S02]  /*cb80*/  SEL R0, R0, RZ, P1 ;  /* 0x000000ff00007207 */ /* 0x000fe40000800000 */
[----:B------:R-:W-:-:S03]  /*cb90*/  LOP3.LUT R7, R5, R2, RZ, 0x3c, !PT ;  /* 0x0000000205077212 */ /* 0x000fc600078e3cff */
[----:B------:R-:W-:Y:S01]  /*cba0*/  IMAD R6, R0, 0x8, R3 ;  /* 0x0000000800067824 */ /* 0x000fe200078e0203 */
[----:B------:R-:W-:Y:S01]  /*cbb0*/  SHF.L.U32 R5, R7, 0x1f, RZ ;  /* 0x0000001f07057819 */ /* 0x000fe200000006ff */
[----:B-1----:R-:W-:Y:S06]  /*cbc0*/  @!P0 BRA `(.L_x_350) ;  /* 0x0000000800588947 */ /* 0x002fec0003800000 */
.L_x_372:
[----:B------:R-:W1:Y:S01]  /*cbd0*/  SYNCS.PHASECHK.TRANS64.TRYWAIT P0, [R6+URZ], R5 ;  /* 0x00000005060075a7 */ /* 0x000e62000800017f */
[----:B------:R-:W-:-:S05]  /*cbe0*/  VIADD R0, R0, 0x1 ;  /* 0x0000000100007836 */ /* 0x000fca0000000000 */
[----:B------:R-:W-:-:S04]  /*cbf0*/  ISETP.NE.AND P1, PT, R0, 0xf, PT ;  /* 0x0000000f0000780c */ /* 0x000fc80003f25270 */
[----:B------:R-:W-:Y:S02]  /*cc00*/  SEL R2, RZ, 0x1, P1 ;  /* 0x00000001ff027807 */ /* 0x000fe40000800000 */
[----:B------:R-:W-:Y:S02]  /*cc10*/  SEL R0, R0, RZ, P1 ;  /* 0x000000ff00007207 */ /* 0x000fe40000800000 */
[----:B------:R-:W-:-:S03]  /*cc20*/  LOP3.LUT R7, R7, R2, RZ, 0x3c, !PT ;  /* 0x0000000207077212 */ /* 0x000fc600078e3cff */
[----:B0-----:R-:W-:Y:S01]  /*cc30*/  IMAD R9, R0, 0x8, R3 ;  /* 0x0000000800097824 */ /* 0x001fe200078e0203 */
[----:B------:R-:W-:Y:S01]  /*cc40*/  SHF.L.U32 R4, R7, 0x1f, RZ ;  /* 0x0000001f07047819 */ /* 0x000fe200000006ff */
[----:B-1----:R-:W-:Y:S06]  /*cc50*/  @!P0 BRA `(.L_x_351) ;  /* 0x0000000800488947 */ /* 0x002fec0003800000 */
.L_x_373:
        /* <DEDUP_REMOVED lines=9> */
.L_x_374:
        /* <DEDUP_REMOVED lines=9> */
.L_x_375:
        /* <DEDUP_REMOVED lines=9> */
.L_x_376:
        /* <DEDUP_REMOVED lines=9> */
.L_x_377:
        /* <DEDUP_REMOVED lines=9> */
.L_x_378:
        /* <DEDUP_REMOVED lines=9> */
.L_x_379:
        /* <DEDUP_REMOVED lines=9> */
.L_x_380:
        /* <DEDUP_REMOVED lines=9> */
.L_x_381:
        /* <DEDUP_REMOVED lines=9> */
.L_x_382:
        /* <DEDUP_REMOVED lines=9> */
.L_x_383:
[----:B------:R-:W1:Y:S01]  /*d200*/  SYNCS.PHASECHK.TRANS64.TRYWAIT P0, [R9+URZ], R4 ;  /* 0x00000004090075a7 */ /* 0x000e62000800017f */
[----:B------:R-:W-:-:S05]  /*d210*/  VIADD R0, R0, 0x1 ;  /* 0x0000000100007836 */ /* 0x000fca0000000000 */
[----:B------:R-:W-:-:S04]  /*d220*/  ISETP.NE.AND P1, PT, R0, 0xf, PT ;  /* 0x0000000f0000780c */ /* 0x000fc80003f25270 */
[----:B------:R-:W-:Y:S02]  /*d230*/  SEL R2, RZ, 0x1, P1 ;  /* 0x00000001ff027807 */ /* 0x000fe40000800000 */
[----:B------:R-:W-:Y:S02]  /*d240*/  SEL R0, R0, RZ, P1 ;  /* 0x000000ff00007207 */ /* 0x000fe40000800000 */
[----:B------:R-:W-:Y:S01]  /*d250*/  LOP3.LUT R2, R7, R2, RZ, 0x3c, !PT ;  /* 0x0000000207027212 */ /* 0x000fe200078e3cff */
[----:B-1----:R-:W-:Y:S06]  /*d260*/  @!P0 BRA `(.L_x_362) ;  /* 0x0000000400a08947 */ /* 0x002fec0003800000 */
.L_x_384:
[----:B------:R-:W-:Y:S01]  /*d270*/  IMAD R3, R0, 0x8, R3 ;  /* 0x0000000800037824 */ /* 0x000fe200078e0203 */
[----:B------:R-:W-:-:S07]  /*d280*/  SHF.L.U32 R0, R2, 0x1f, RZ ;  /* 0x0000001f02007819 */ /* 0x000fce00000006ff */
.L_x_363:
[----:B--2---:R2:W3:Y:S02]  /*d290*/  SYNCS.PHASECHK.TRANS64.TRYWAIT P0, [R3+URZ], R0 ;  /* 0x00000000030075a7 */ /* 0x0044e4000800017f */
[----:B---3--:R-:W-:Y:S05]  /*d2a0*/  @!P0 NANOSLEEP.SYNCS 0x989680 ;  /* 0x009896800000895d */ /* 0x008fea0003900000 */
[----:B------:R-:W3:Y:S02]  /*d2b0*/  @!P0 SYNCS.PHASECHK.TRANS64 P0, [R3+URZ], R0 ;  /* 0x00000000030085a7 */ /* 0x000ee4000800007f */
[----:B---3--:R-:W-:Y:S05]  /*d2c0*/  @!P0 BRA `(.L_x_363) ;  /* 0xfffffffc00f08947 */ /* 0x008fea000383ffff */
.L_x_347:
[----:B------:R-:W-:Y:S05]  /*d2d0*/  BSYNC B0 ;  /* 0x0000000000007941 */ /* 0x000fea0003800000 */
.L_x_346:
[----:B------:R-:W-:Y:S05]  /*d2e0*/  EXIT ;  /* 0x000000000000794d */ /* 0x000fea0003800000 */
.L_x_22:
[----:B----4-:R4:W0:Y:S02]  /*d2f0*/  SYNCS.PHASECHK.TRANS64.TRYWAIT P1, [R3+URZ], R0 ;  /* 0x00000000030075a7 */ /* 0x010824000802017f */
[----:B0-----:R-:W-:Y:S05]  /*d300*/  @!P1 NANOSLEEP.SYNCS 0x989680 ;  /* 0x009896800000995d */ /* 0x001fea0003900000 */
[----:B------:R-:W0:Y:S02]  /*d310*/  @!P1 SYNCS.PHASECHK.TRANS64 P1, [R3+URZ], R0 ;  /* 0x00000000030095a7 */ /* 0x000e24000802007f */
[----:B0-----:R-:W-:Y:S05]  /*d320*/  @!P1 BRA `(.L_x_22) ;  /* 0xfffffffc00f09947 */ /* 0x001fea000383ffff */
[----:B------:R-:W-:Y:S05]  /*d330*/  BRA `(.L_x_21) ;  /* 0xffffff4400007947 */ /* 0x000fea000383ffff */
.L_x_27:
[----:B-1----:R1:W4:Y:S02]  /*d340*/  SYNCS.PHASECHK.TRANS64.TRYWAIT P1, [R5+URZ], R4 ;  /* 0x00000004050075a7 */ /* 0x002324000802017f */
[----:B----4-:R-:W-:Y:S05]  /*d350*/  @!P1 NANOSLEEP.SYNCS 0x989680 ;  /* 0x009896800000995d */ /* 0x010fea0003900000 */
[----:B------:R-:W4:Y:S02]  /*d360*/  @!P1 SYNCS.PHASECHK.TRANS64 P1, [R5+URZ], R4 ;  /* 0x00000004050095a7 */ /* 0x000f24000802007f */
[----:B----4-:R-:W-:Y:S05]  /*d370*/  @!P1 BRA `(.L_x_27) ;  /* 0xfffffffc00f09947 */ /* 0x010fea000383ffff */
[----:B------:R-:W-:Y:S05]  /*d380*/  BRA `(.L_x_26) ;  /* 0xffffff4400c07947 */ /* 0x000fea000383ffff */
.L_x_334:
[----:B------:R-:W-:Y:S01]  /*d390*/  BSSY B1, `(.L_x_364) ;  /* 0x0000006000017945 */ /* 0x000fe20003800000 */
[----:B------:R-:W-:-:S07]  /*d3a0*/  IMAD.MOV.U32 R15, RZ, RZ, -0x1 ;  /* 0xffffffffff0f7424 */ /* 0x000fce00078e00ff */
[----:B------:R-:W-:Y:S05]  /*d3b0*/  WARPSYNC.COLLECTIVE R15, `(.L_x_365) ;  /* 0x000000000f0c7348 */ /* 0x000fea0003c00000 */
[----:B------:R-:W-:Y:S02]  /*d3c0*/  ELECT P6, UR62, PT ;  /* 0x00000000003e782f */ /* 0x000fe400038c0000 */
[----:B------:R-:W-:Y:S01]  /*d3d0*/  MOV R14, UR62 ;  /* 0x0000003e000e7c02 */ /* 0x000fe20008000f00 */
[----:B------:R-:W-:Y:S10]  /*d3e0*/  ENDCOLLECTIVE ;  /* 0x000000000000791b */ /* 0x000ff40003800000 */
.L_x_365:
[----:B------:R-:W-:Y:S05]  /*d3f0*/  BSYNC B1 ;  /* 0x0000000000017941 */ /* 0x000fea0003800000 */
.L_x_364:
[----:B------:R-:W-:Y:S05]  /*d400*/  BRA `(.L_x_366) ;  /* 0xffffffe800a07947 */ /* 0x000fea000383ffff */
.L_x_337:
[----:B0-----:R0:W2:Y:S02]  /*d410*/  SYNCS.PHASECHK.TRANS64.TRYWAIT P0, [R21+URZ+0x78], R14 ;  /* 0x0000780e150075a7 */ /* 0x0010a4000800017f */
[----:B--2---:R-:W-:Y:S05]  /*d420*/  @!P0 NANOSLEEP.SYNCS 0x989680 ;  /* 0x009896800000895d */ /* 0x004fea0003900000 */
[----:B------:R-:W2:Y:S02]  /*d430*/  @!P0 SYNCS.PHASECHK.TRANS64 P0, [R21+URZ+0x78], R14 ;  /* 0x0000780e150085a7 */ /* 0x000ea4000800007f */
[----:B--2---:R-:W-:Y:S05]  /*d440*/  @!P0 BRA `(.L_x_337) ;  /* 0xfffffffc00f08947 */ /* 0x004fea000383ffff */
[----:B------:R-:W-:Y:S05]  /*d450*/  BRA `(.L_x_367) ;  /* 0xffffffe800e07947 */ /* 0x000fea000383ffff */
.L_x_345:
[----:B------:R-:W-:Y:S01]  /*d460*/  BSSY B0, `(.L_x_368) ;  /* 0x0000006000007945 */ /* 0x000fe20003800000 */
[----:B------:R-:W-:-:S07]  /*d470*/  IMAD.MOV.U32 R15, RZ, RZ, -0x1 ;  /* 0xffffffffff0f7424 */ /* 0x000fce00078e00ff */
[----:B------:R-:W-:Y:S05]  /*d480*/  WARPSYNC.COLLECTIVE R15, `(.L_x_369) ;  /* 0x000000000f0c7348 */ /* 0x000fea0003c00000 */
[----:B------:R-:W-:Y:S02]  /*d490*/  ELECT P6, UR62, PT ;  /* 0x00000000003e782f */ /* 0x000fe400038c0000 */
[----:B------:R-:W-:Y:S01]  /*d4a0*/  MOV R14, UR62 ;  /* 0x0000003e000e7c02 */ /* 0x000fe20008000f00 */
[----:B------:R-:W-:Y:S10]  /*d4b0*/  ENDCOLLECTIVE ;  /* 0x000000000000791b */ /* 0x000ff40003800000 */
.L_x_369:
[----:B------:R-:W-:Y:S05]  /*d4c0*/  BSYNC B0 ;  /* 0x0000000000007941 */ /* 0x000fea0003800000 */
.L_x_368:
[----:B------:R-:W-:Y:S05]  /*d4d0*/  BRA `(.L_x_370) ;  /* 0xfffffff400447947 */ /* 0x000fea000383ffff */
.L_x_349:
[----:B0-----:R0:W1:Y:S02]  /*d4e0*/  SYNCS.PHASECHK.TRANS64.TRYWAIT P0, [R7+URZ], R2 ;  /* 0x00000002070075a7 */ /* 0x001064000800017f */
[----:B-1----:R-:W-:Y:S05]  /*d4f0*/  @!P0 NANOSLEEP.SYNCS 0x989680 ;  /* 0x009896800000895d */ /* 0x002fea0003900000 */
[----:B------:R-:W1:Y:S02]  /*d500*/  @!P0 SYNCS.PHASECHK.TRANS64 P0, [R7+URZ], R2 ;  /* 0x00000002070085a7 */ /* 0x000e64000800007f */
[----:B-1----:R-:W-:Y:S05]  /*d510*/  @!P0 BRA `(.L_x_349) ;  /* 0xfffffffc00f08947 */ /* 0x002fea000383ffff */
[----:B------:R-:W-:Y:S05]  /*d520*/  BRA `(.L_x_371) ;  /* 0xfffffff400847947 */ /* 0x000fea000383ffff */
.L_x_350:
[----:B0-----:R0:W1:Y:S02]  /*d530*/  SYNCS.PHASECHK.TRANS64.TRYWAIT P0, [R9+URZ], R4 ;  /* 0x00000004090075a7 */ /* 0x001064000800017f */
[----:B-1----:R-:W-:Y:S05]  /*d540*/  @!P0 NANOSLEEP.SYNCS 0x989680 ;  /* 0x009896800000895d */ /* 0x002fea0003900000 */
[----:B------:R-:W1:Y:S02]  /*d550*/  @!P0 SYNCS.PHASECHK.TRANS64 P0, [R9+URZ], R4 ;  /* 0x00000004090085a7 */ /* 0x000e64000800007f */
[----:B-1----:R-:W-:Y:S05]  /*d560*/  @!P0 BRA `(.L_x_350) ;  /* 0xfffffffc00f08947 */ /* 0x002fea000383ffff */
[----:B------:R-:W-:Y:S05]  /*d570*/  BRA `(.L_x_372) ;  /* 0xfffffff400947947 */ /* 0x000fea000383ffff */
.L_x_351:
[----:B0-----:R0:W1:Y:S02]  /*d580*/  SYNCS.PHASECHK.TRANS64.TRYWAIT P0, [R6+URZ], R5 ;  /* 0x00000005060075a7 */ /* 0x001064000800017f */
[----:B-1----:R-:W-:Y:S05]  /*d590*/  @!P0 NANOSLEEP.SYNCS 0x989680 ;  /* 0x009896800000895d */ /* 0x002fea0003900000 */
[----:B------:R-:W1:Y:S02]  /*d5a0*/  @!P0 SYNCS.PHASECHK.TRANS64 P0, [R6+URZ], R5 ;  /* 0x00000005060085a7 */ /* 0x000e64000800007f */
[----:B-1----:R-:W-:Y:S05]  /*d5b0*/  @!P0 BRA `(.L_x_351) ;  /* 0xfffffffc00f08947 */ /* 0x002fea000383ffff */
[----:B------:R-:W-:Y:S05]  /*d5c0*/  BRA `(.L_x_373) ;  /* 0xfffffff400a47947 */ /* 0x000fea000383ffff */
.L_x_352:
[----:B0-----:R0:W1:Y:S02]  /*d5d0*/  SYNCS.PHASECHK.TRANS64.TRYWAIT P0, [R9+URZ], R4 ;  /* 0x00000004090075a7 */ /* 0x001064000800017f */
[----:B-1----:R-:W-:Y:S05]  /*d5e0*/  @!P0 NANOSLEEP.SYNCS 0x989680 ;  /* 0x009896800000895d */ /* 0x002fea0003900000 */
[----:B------:R-:W1:Y:S02]  /*d5f0*/  @!P0 SYNCS.PHASECHK.TRANS64 P0, [R9+URZ], R4 ;  /* 0x00000004090085a7 */ /* 0x000e64000800007f */
[----:B-1----:R-:W-:Y:S05]  /*d600*/  @!P0 BRA `(.L_x_352) ;  /* 0xfffffffc00f08947 */ /* 0x002fea000383ffff */
[----:B------:R-:W-:Y:S05]  /*d610*/  BRA `(.L_x_374) ;  /* 0xfffffff400b47947 */ /* 0x000fea000383ffff */
.L_x_353:
[----:B0-----:R0:W1:Y:S02]  /*d620*/  SYNCS.PHASECHK.TRANS64.TRYWAIT P0, [R6+URZ], R5 ;  /* 0x00000005060075a7 */ /* 0x001064000800017f */
[----:B-1----:R-:W-:Y:S05]  /*d630*/  @!P0 NANOSLEEP.SYNCS 0x989680 ;  /* 0x009896800000895d */ /* 0x002fea0003900000 */
[----:B------:R-:W1:Y:S02]  /*d640*/  @!P0 SYNCS.PHASECHK.TRANS64 P0, [R6+URZ], R5 ;  /* 0x00000005060085a7 */ /* 0x000e64000800007f */
[----:B-1----:R-:W-:Y:S05]  /*d650*/  @!P0 BRA `(.L_x_353) ;  /* 0xfffffffc00f08947 */ /* 0x002fea000383ffff */
[----:B------:R-:W-:Y:S05]  /*d660*/  BRA `(.L_x_375) ;  /* 0xfffffff400c47947 */ /* 0x000fea000383ffff */
.L_x_354:
[----:B0-----:R0:W1:Y:S02]  /*d670*/  SYNCS.PHASECHK.TRANS64.TRYWAIT P0, [R9+URZ], R4 ;  /* 0x00000004090075a7 */ /* 0x001064000800017f */
[----:B-1----:R-:W-:Y:S05]  /*d680*/  @!P0 NANOSLEEP.SYNCS 0x989680 ;  /* 0x009896800000895d */ /* 0x002fea0003900000 */
[----:B------:R-:W1:Y:S02]  /*d690*/  @!P0 SYNCS.PHASECHK.TRANS64 P0, [R9+URZ], R4 ;  /* 0x00000004090085a7 */ /* 0x000e64000800007f */
[----:B-1----:R-:W-:Y:S05]  /*d6a0*/  @!P0 BRA `(.L_x_354) ;  /* 0xfffffffc00f08947 */ /* 0x002fea000383ffff */
[----:B------:R-:W-:Y:S05]  /*d6b0*/  BRA `(.L_x_376) ;  /* 0xfffffff400d47947 */ /* 0x000fea000383ffff */
.L_x_355:
[----:B0-----:R0:W1:Y:S02]  /*d6c0*/  SYNCS.PHASECHK.TRANS64.TRYWAIT P0, [R6+URZ], R5 ;  /* 0x00000005060075a7 */ /* 0x001064000800017f */
[----:B-1----:R-:W-:Y:S05]  /*d6d0*/  @!P0 NANOSLEEP.SYNCS 0x989680 ;  /* 0x009896800000895d */ /* 0x002fea0003900000 */
[----:B------:R-:W1:Y:S02]  /*d6e0*/  @!P0 SYNCS.PHASECHK.TRANS64 P0, [R6+URZ], R5 ;  /* 0x00000005060085a7 */ /* 0x000e64000800007f */
[----:B-1----:R-:W-:Y:S05]  /*d6f0*/  @!P0 BRA `(.L_x_355) ;  /* 0xfffffffc00f08947 */ /* 0x002fea000383ffff */
[----:B------:R-:W-:Y:S05]  /*d700*/  BRA `(.L_x_377) ;  /* 0xfffffff400e47947 */ /* 0x000fea000383ffff */
.L_x_356:
[----:B0-----:R0:W1:Y:S02]  /*d710*/  SYNCS.PHASECHK.TRANS64.TRYWAIT P0, [R9+URZ], R4 ;  /* 0x00000004090075a7 */ /* 0x001064000800017f */
[----:B-1----:R-:W-:Y:S05]  /*d720*/  @!P0 NANOSLEEP.SYNCS 0x989680 ;  /* 0x009896800000895d */ /* 0x002fea0003900000 */
[----:B------:R-:W1:Y:S02]  /*d730*/  @!P0 SYNCS.PHASECHK.TRANS64 P0, [R9+URZ], R4 ;  /* 0x00000004090085a7 */ /* 0x000e64000800007f */
[----:B-1----:R-:W-:Y:S05]  /*d740*/  @!P0 BRA `(.L_x_356) ;  /* 0xfffffffc00f08947 */ /* 0x002fea000383ffff */
[----:B------:R-:W-:Y:S05]  /*d750*/  BRA `(.L_x_378) ;  /* 0xfffffff400f47947 */ /* 0x000fea000383ffff */
.L_x_357:
[----:B0-----:R0:W1:Y:S02]  /*d760*/  SYNCS.PHASECHK.TRANS64.TRYWAIT P0, [R6+URZ], R5 ;  /* 0x00000005060075a7 */ /* 0x001064000800017f */
[----:B-1----:R-:W-:Y:S05]  /*d770*/  @!P0 NANOSLEEP.SYNCS 0x989680 ;  /* 0x009896800000895d */ /* 0x002fea0003900000 */
[----:B------:R-:W1:Y:S02]  /*d780*/  @!P0 SYNCS.PHASECHK.TRANS64 P0, [R6+URZ], R5 ;  /* 0x00000005060085a7 */ /* 0x000e64000800007f */
[----:B-1----:R-:W-:Y:S05]  /*d790*/  @!P0 BRA `(.L_x_357) ;  /* 0xfffffffc00f08947 */ /* 0x002fea000383ffff */
[----:B------:R-:W-:Y:S05]  /*d7a0*/  BRA `(.L_x_379) ;  /* 0xfffffff800047947 */ /* 0x000fea000383ffff */
.L_x_358:
[----:B0-----:R0:W1:Y:S02]  /*d7b0*/  SYNCS.PHASECHK.TRANS64.TRYWAIT P0, [R9+URZ], R4 ;  /* 0x00000004090075a7 */ /* 0x001064000800017f */
[----:B-1----:R-:W-:Y:S05]  /*d7c0*/  @!P0 NANOSLEEP.SYNCS 0x989680 ;  /* 0x009896800000895d */ /* 0x002fea0003900000 */
[----:B------:R-:W1:Y:S02]  /*d7d0*/  @!P0 SYNCS.PHASECHK.TRANS64 P0, [R9+URZ], R4 ;  /* 0x00000004090085a7 */ /* 0x000e64000800007f */
[----:B-1----:R-:W-:Y:S05]  /*d7e0*/  @!P0 BRA `(.L_x_358) ;  /* 0xfffffffc00f08947 */ /* 0x002fea000383ffff */
[----:B------:R-:W-:Y:S05]  /*d7f0*/  BRA `(.L_x_380) ;  /* 0xfffffff800147947 */ /* 0x000fea000383ffff */
.L_x_359:
[----:B0-----:R0:W1:Y:S02]  /*d800*/  SYNCS.PHASECHK.TRANS64.TRYWAIT P0, [R6+URZ], R5 ;  /* 0x00000005060075a7 */ /* 0x001064000800017f */
[----:B-1----:R-:W-:Y:S05]  /*d810*/  @!P0 NANOSLEEP.SYNCS 0x989680 ;  /* 0x009896800000895d */ /* 0x002fea0003900000 */
[----:B------:R-:W1:Y:S02]  /*d820*/  @!P0 SYNCS.PHASECHK.TRANS64 P0, [R6+URZ], R5 ;  /* 0x00000005060085a7 */ /* 0x000e64000800007f */
[----:B-1----:R-:W-:Y:S05]  /*d830*/  @!P0 BRA `(.L_x_359) ;  /* 0xfffffffc00f08947 */ /* 0x002fea000383ffff */
[----:B------:R-:W-:Y:S05]  /*d840*/  BRA `(.L_x_381) ;  /* 0xfffffff800247947 */ /* 0x000fea000383ffff */
.L_x_360:
[----:B0-----:R0:W1:Y:S02]  /*d850*/  SYNCS.PHASECHK.TRANS64.TRYWAIT P0, [R9+URZ], R4 ;  /* 0x00000004090075a7 */ /* 0x001064000800017f */
[----:B-1----:R-:W-:Y:S05]  /*d860*/  @!P0 NANOSLEEP.SYNCS 0x989680 ;  /* 0x009896800000895d */ /* 0x002fea0003900000 */
[----:B------:R-:W1:Y:S02]  /*d870*/  @!P0 SYNCS.PHASECHK.TRANS64 P0, [R9+URZ], R4 ;  /* 0x00000004090085a7 */ /* 0x000e64000800007f */
[----:B-1----:R-:W-:Y:S05]  /*d880*/  @!P0 BRA `(.L_x_360) ;  /* 0xfffffffc00f08947 */ /* 0x002fea000383ffff */
[----:B------:R-:W-:Y:S05]  /*d890*/  BRA `(.L_x_382) ;  /* 0xfffffff800347947 */ /* 0x000fea000383ffff */
.L_x_361:
[----:B0-----:R0:W1:Y:S02]  /*d8a0*/  SYNCS.PHASECHK.TRANS64.TRYWAIT P0, [R6+URZ], R5 ;  /* 0x00000005060075a7 */ /* 0x001064000800017f */
[----:B-1----:R-:W-:Y:S05]  /*d8b0*/  @!P0 NANOSLEEP.SYNCS 0x989680 ;  /* 0x009896800000895d */ /* 0x002fea0003900000 */
[----:B------:R-:W1:Y:S02]  /*d8c0*/  @!P0 SYNCS.PHASECHK.TRANS64 P0, [R6+URZ], R5 ;  /* 0x00000005060085a7 */ /* 0x000e64000800007f */
[----:B-1----:R-:W-:Y:S05]  /*d8d0*/  @!P0 BRA `(.L_x_361) ;  /* 0xfffffffc00f08947 */ /* 0x002fea000383ffff */
[----:B------:R-:W-:Y:S05]  /*d8e0*/  BRA `(.L_x_383) ;  /* 0xfffffff800447947 */ /* 0x000fea000383ffff */
.L_x_362:
[----:B-1----:R1:W2:Y:S02]  /*d8f0*/  SYNCS.PHASECHK.TRANS64.TRYWAIT P0, [R9+URZ], R4 ;  /* 0x00000004090075a7 */ /* 0x0022a4000800017f */
[----:B--2---:R-:W-:Y:S05]  /*d900*/  @!P0 NANOSLEEP.SYNCS 0x989680 ;  /* 0x009896800000895d */ /* 0x004fea0003900000 */
[----:B------:R-:W2:Y:S02]  /*d910*/  @!P0 SYNCS.PHASECHK.TRANS64 P0, [R9+URZ], R4 ;  /* 0x00000004090085a7 */ /* 0x000ea4000800007f */
[----:B--2---:R-:W-:Y:S05]  /*d920*/  @!P0 BRA `(.L_x_362) ;  /* 0xfffffffc00f08947 */ /* 0x004fea000383ffff */
[----:B------:R-:W-:Y:S05]  /*d930*/  BRA `(.L_x_384) ;  /* 0xfffffff8004c7947 */ /* 0x000fea000383ffff */
.L_x_385:
[----:B------:R-:W-:-:S00]  /*d940*/  BRA `(.L_x_385) ;  /* 0xfffffffc00fc7947 */ /* 0x000fc0000383ffff */
[----:B------:R-:W-:-:S00]  /*d950*/  NOP ;  /* 0x0000000000007918 */ /* 0x000fc00000000000 */
        /* <DEDUP_REMOVED lines=10> */
.L_x_386:


//--------------------- .nv.global.init           --------------------------
	.section	.nv.global.init,"aw",@progbits
.nv.global.init:
	.type		$str$22,@object
	.size		$str$22,($str$23 - $str$22)
$str$22:
        /*0000*/ 	.byte	0x6b, 0x5f, 0x74, 0x69, 0x6c, 0x65, 0x5f, 0x63, 0x6f, 0x75, 0x6e, 0x74, 0x20, 0x3e, 0x3d, 0x20
        /*0010*/ 	.byte	0x31, 0x00
	.type		$str$23,@object
	.size		$str$23,(__unnamed_1 - $str$23)
$str$23:
        /*0012*/ 	.byte	0x2f, 0x74, 0x6d, 0x70, 0x2f, 0x63, 0x75, 0x74, 0x6c, 0x61, 0x73, 0x73, 0x5f, 0x73, 0x77, 0x65
        /*0022*/ 	.byte	0x65, 0x70, 0x5f, 0x73, 0x72, 0x63, 0x2f, 0x69, 0x6e, 0x63, 0x6c, 0x75, 0x64, 0x65, 0x2f, 0x63
        /*0032*/ 	.byte	0x75, 0x74, 0x6c, 0x61, 0x73, 0x73, 0x2f, 0x67, 0x65, 0x6d, 0x6d, 0x2f, 0x63, 0x6f, 0x6c, 0x6c
        /*0042*/ 	.byte	0x65, 0x63, 0x74, 0x69, 0x76, 0x65, 0x2f, 0x73, 0x6d, 0x39, 0x30, 0x5f, 0x6d, 0x6d, 0x61, 0x5f
        /*0052*/ 	.byte	0x74, 0x6d, 0x61, 0x5f, 0x67, 0x6d, 0x6d, 0x61, 0x5f, 0x73, 0x73, 0x5f, 0x77, 0x61, 0x72, 0x70
        /*0062*/ 	.byte	0x73, 0x70, 0x65, 0x63, 0x69, 0x61, 0x6c, 0x69, 0x7a, 0x65, 0x64, 0x2e, 0x68, 0x70, 0x70, 0x00
	.type		__unnamed_1,@object
	.size		__unnamed_1,(.L_0 - __unnamed_1)
__unnamed_1:
        /*0072*/ 	.byte	0x76, 0x6f, 0x69, 0x64, 0x20, 0x63, 0x75, 0x74, 0x6c, 0x61, 0x73, 0x73, 0x3a, 0x3a, 0x67, 0x65
        /* <DEDUP_REMOVED lines=172> */
        /*0b42*/ 	.byte	0x69, 0x64, 0x65, 0x6e, 0x74, 0x69, 0x74, 0x79, 0x5d, 0x00
.L_0:


//--------------------- .nv.shared._ZN7cutlass13device_kernelINS_4gemm6kernel13GemmUniversalIN4cute5tupleIJiiiiEEENS1_10collective13CollectiveMmaINS1_34MainloopSm90TmaGmmaWarpSpecializedILi15ENS5_IJNS4_1CILi2EEENSA_ILi1EEESC_EEENS1_35KernelTmaWarpSpecializedCooperativeEEENS5_IJNSA_ILi384EEENSA_ILi96EEENSA_ILi32EEEEEEaNS5_IJlSC_lEEEaSK_NS4_8TiledMMAINS4_8MMA_AtomIJNS4_4SM904GMMA26MMA_64x96x32_S32S8S8_SS_TNEEEENS4_6LayoutISD_NS5_IJSC_NSA_ILi0EEESS_EEEEENS5_IJNS4_10UnderscoreESV_SV_EEEEENS4_13SM90_TMA_LOADENS4_14ComposedLayoutINS4_7SwizzleILi1ELi4ELi3EEENS4_18smem_ptr_flag_bitsILi8EEENSR_INS5_IJNSA_ILi8EEESI_EEENS5_IJSI_SC_EEEEEEEvNS4_8identityENS4_23SM90_TMA_LOAD_MULTICASTES18_vS19_EENS_8epilogue10collective6detail29Sm90TmaWarpSpecializedAdapterINS1D_15DefaultEpilogueIaSK_SK_NS1C_6thread17LinearCombinationIaLi1EiiLNS1H_9ScaleType4KindE0ELNS_15FloatRoundStyleE2EaEENS1_15EpilogueDefaultEEEEEvvEEEEvNT_6ParamsE --------------------------
	.section	.nv.shared._ZN7cutlass13device_kernelINS_4gemm6kernel13GemmUniversalIN4cute5tupleIJiiiiEEENS1_10collective13CollectiveMmaINS1_34MainloopSm90TmaGmmaWarpSpecializedILi15ENS5_IJNS4_1CILi2EEENSA_ILi1EEESC_EEENS1_35KernelTmaWarpSpecializedCooperativeEEENS5_IJNSA_ILi384EEENSA_ILi96EEENSA_ILi32EEEEEEaNS5_IJlSC_lEEEaSK_NS4_8TiledMMAINS4_8MMA_AtomIJNS4_4SM904GMMA26MMA_64x96x32_S32S8S8_SS_TNEEEENS4_6LayoutISD_NS5_IJSC_NSA_ILi0EEESS_EEEEENS5_IJNS4_10UnderscoreESV_SV_EEEEENS4_13SM90_TMA_LOADENS4_14ComposedLayoutINS4_7SwizzleILi1ELi4ELi3EEENS4_18smem_ptr_flag_bitsILi8EEENSR_INS5_IJNSA_ILi8EEESI_EEENS5_IJSI_SC_EEEEEEEvNS4_8identityENS4_23SM90_TMA_LOAD_MULTICASTES18_vS19_EENS_8epilogue10collective6detail29Sm90TmaWarpSpecializedAdapterINS1D_15DefaultEpilogueIaSK_SK_NS1C_6thread17LinearCombinationIaLi1EiiLNS1H_9ScaleType4KindE0ELNS_15FloatRoundStyleE2EaEENS1_15EpilogueDefaultEEEEEvvEEEEvNT_6ParamsE,"aw",@nobits
	.sectionflags	@""
	.align	16
	.zero		1024


//--------------------- .nv.shared.reserved.0     --------------------------
	.section	.nv.shared.reserved.0,"aw",@nobits
	.weak		__nv_reservedSMEM_offset_0_alias
	.size		__nv_reservedSMEM_offset_0_alias, 0, 0
	.other		__nv_reservedSMEM_offset_0_alias,@"STO_CUDA_RESERVED_SHARED STV_DEFAULT"
__nv_reservedSMEM_offset_0_alias:
	.zero		0


//--------------------- .nv.global                --------------------------
	.section	.nv.global,"aw",@nobits
.nv.global:
	.type		_ZN40_INTERNAL_e3ad22cd_4_k_cu_1e15a89b_145164cute1_E,@object
	.size		_ZN40_INTERNAL_e3ad22cd_4_k_cu_1e15a89b_145164cute1_E,(_ZN40_INTERNAL_e3ad22cd_4_k_cu_1e15a89b_145164cuda3std3__45__cpo6cbeginE - _ZN40_INTERNAL_e3ad22cd_4_k_cu_1e15a89b_145164cute1_E)
_ZN40_INTERNAL_e3ad22cd_4_k_cu_1e15a89b_145164cute1_E:
	.zero		1
	.type		_ZN40_INTERNAL_e3ad22cd_4_k_cu_1e15a89b_145164cuda3std3__45__cpo6cbeginE,@object
	.size		_ZN40_INTERNAL_e3ad22cd_4_k_cu_1e15a89b_145164cuda3std3__45__cpo6cbeginE,(_ZN40_INTERNAL_e3ad22cd_4_k_cu_1e15a89b_145164cuda3std3__48in_placeE - _ZN40_INTERNAL_e3ad22cd_4_k_cu_1e15a89b_145164cuda3std3__45__cpo6cbeginE)
_ZN40_INTERNAL_e3ad22cd_4_k_cu_1e15a89b_145164cuda3std3__45__cpo6cbeginE:
	.zero		1
	.type		_ZN40_INTERNAL_e3ad22cd_4_k_cu_1e15a89b_145164cuda3std3__48in_placeE,@object
	.size		_ZN40_INTERNAL_e3ad22cd_4_k_cu_1e15a89b_145164cuda3std3__48in_placeE,(_ZN40_INTERNAL_e3ad22cd_4_k_cu_1e15a89b_145164cuda3std6ranges3__45__cpo9iter_moveE - _ZN40_INTERNAL_e3ad22cd_4_k_cu_1e15a89b_145164cuda3std3__48in_placeE)
_ZN40_INTERNAL_e3ad22cd_4_k_cu_1e15a89b_145164cuda3std3__48in_placeE:
	.zero		1
	.type		_ZN40_INTERNAL_e3ad22cd_4_k_cu_1e15a89b_145164cuda3std6ranges3__45__cpo9iter_moveE,@object
	.size		_ZN40_INTERNAL_e3ad22cd_4_k_cu_1e15a89b_145164cuda3std6ranges3__45__cpo9iter_moveE,(_ZN40_INTERNAL_e3ad22cd_4_k_cu_1e15a89b_145164cuda3std3__45__cpo5beginE - _ZN40_INTERNAL_e3ad22cd_4_k_cu_1e15a89b_145164cuda3std6ranges3__45__cpo9iter_moveE)
_ZN40_INTERNAL_e3ad22cd_4_k_cu_1e15a89b_145164cuda3std6ranges3__45__cpo9iter_moveE:
	.zero		1
	.type		_ZN40_INTERNAL_e3ad22cd_4_k_cu_1e15a89b_145164cuda3std3__45__cpo5beginE,@object
	.size		_ZN40_INTERNAL_e3ad22cd_4_k_cu_1e15a89b_145164cuda3std3__45__cpo5beginE,(_ZN40_INTERNAL_e3ad22cd_4_k_cu_1e15a89b_145164cuda3std3__442_GLOBAL__N__e3ad22cd_4_k_cu_1e15a89b_145166ignoreE - _ZN40_INTERNAL_e3ad22cd_4_k_cu_1e15a89b_145164cuda3std3__45__cpo5beginE)
_ZN40_INTERNAL_e3ad22cd_4_k_cu_1e15a89b_145164cuda3std3__45__cpo5beginE:
	.zero		1
	.type		_ZN40_INTERNAL_e3ad22cd_4_k_cu_1e15a89b_145164cuda3std3__442_GLOBAL__N__e3ad22cd_4_k_cu_1e15a89b_145166ignoreE,@object
	.size		_ZN40_INTERNAL_e3ad22cd_4_k_cu_1e15a89b_145164cuda3std3__442_GLOBAL__N__e3ad22cd_4_k_cu_1e15a89b_145166ignoreE,(_ZN40_INTERNAL_e3ad22cd_4_k_cu_1e15a89b_145164cute7productE - _ZN40_INTERNAL_e3ad22cd_4_k_cu_1e15a89b_145164cuda3std3__442_GLOBAL__N__e3ad22cd_4_k_cu_1e15a89b_145166ignoreE)
_ZN40_INTERNAL_e3ad22cd_4_k_cu_1e15a89b_145164cuda3std3__442_GLOBAL__N__e3ad22cd_4_k_cu_1e15a89b_145166ignoreE:
	.zero		1
	.type		_ZN40_INTERNAL_e3ad22cd_4_k_cu_1e15a89b_145164cute7productE,@object
	.size		_ZN40_INTERNAL_e3ad22cd_4_k_cu_1e15a89b_145164cute7productE,(_ZN40_INTERNAL_e3ad22cd_4_k_cu_1e15a89b_145164cuda3std3__45__cpo3endE - _ZN40_INTERNAL_e3ad22cd_4_k_cu_1e15a89b_145164cute7productE)
_ZN40_INTERNAL_e3ad22cd_4_k_cu_1e15a89b_145164cute7productE:
	.zero		1
	.type		_ZN40_INTERNAL_e3ad22cd_4_k_cu_1e15a89b_145164cuda3std3__45__cpo3endE,@object
	.size		_ZN40_INTERNAL_e3ad22cd_4_k_cu_1e15a89b_145164cuda3std3__45__cpo3endE,(_ZN40_INTERNAL_e3ad22cd_4_k_cu_1e15a89b_145164cuda3std3__419piecewise_constructE - _ZN40_INTERNAL_e3ad22cd_4_k_cu_1e15a89b_145164cuda3std3__45__cpo3endE)
_ZN40_INTERNAL_e3ad22cd_4_k_cu_1e15a89b_145164cuda3std3__45__cpo3endE:
	.zero		1
	.type		_ZN40_INTERNAL_e3ad22cd_4_k_cu_1e15a89b_145164cuda3std3__419piecewise_constructE,@object
	.size		_ZN40_INTERNAL_e3ad22cd_4_k_cu_1e15a89b_145164cuda3std3__419piecewise_constructE,(_ZN40_INTERNAL_e3ad22cd_4_k_cu_1e15a89b_145164cuda3std3__45__cpo4cendE - _ZN40_INTERNAL_e3ad22cd_4_k_cu_1e15a89b_145164cuda3std3__419piecewise_constructE)
_ZN40_INTERNAL_e3ad22cd_4_k_cu_1e15a89b_145164cuda3std3__419piecewise_constructE:
	.zero		1
	.type		_ZN40_INTERNAL_e3ad22cd_4_k_cu_1e15a89b_145164cuda3std3__45__cpo4cendE,@object
	.size		_ZN40_INTERNAL_e3ad22cd_4_k_cu_1e15a89b_145164cuda3std3__45__cpo4cendE,(_ZN40_INTERNAL_e3ad22cd_4_k_cu_1e15a89b_145164cuda3std6ranges3__45__cpo4swapE - _ZN40_INTERNAL_e3ad22cd_4_k_cu_1e15a89b_145164cuda3std3__45__cpo4cendE)
_ZN40_INTERNAL_e3ad22cd_4_k_cu_1e15a89b_145164cuda3std3__45__cpo4cendE:
	.zero		1
	.type		_ZN40_INTERNAL_e3ad22cd_4_k_cu_1e15a89b_145164cuda3std6ranges3__45__cpo4swapE,@object
	.size		_ZN40_INTERNAL_e3ad22cd_4_k_cu_1e15a89b_145164cuda3std6ranges3__45__cpo4swapE,(.L_8 - _ZN40_INTERNAL_e3ad22cd_4_k_cu_1e15a89b_145164cuda3std6ranges3__45__cpo4swapE)
_ZN40_INTERNAL_e3ad22cd_4_k_cu_1e15a89b_145164cuda3std6ranges3__45__cpo4swapE:
	.zero		1
.L_8:


//--------------------- .nv.constant0._ZN7cutlass13device_kernelINS_4gemm6kernel13GemmUniversalIN4cute5tupleIJiiiiEEENS1_10collective13CollectiveMmaINS1_34MainloopSm90TmaGmmaWarpSpecializedILi15ENS5_IJNS4_1CILi2EEENSA_ILi1EEESC_EEENS1_35KernelTmaWarpSpecializedCooperativeEEENS5_IJNSA_ILi384EEENSA_ILi96EEENSA_ILi32EEEEEEaNS5_IJlSC_lEEEaSK_NS4_8TiledMMAINS4_8MMA_AtomIJNS4_4SM904GMMA26MMA_64x96x32_S32S8S8_SS_TNEEEENS4_6LayoutISD_NS5_IJSC_NSA_ILi0EEESS_EEEEENS5_IJNS4_10UnderscoreESV_SV_EEEEENS4_13SM90_TMA_LOADENS4_14ComposedLayoutINS4_7SwizzleILi1ELi4ELi3EEENS4_18smem_ptr_flag_bitsILi8EEENSR_INS5_IJNSA_ILi8EEESI_EEENS5_IJSI_SC_EEEEEEEvNS4_8identityENS4_23SM90_TMA_LOAD_MULTICASTES18_vS19_EENS_8epilogue10collective6detail29Sm90TmaWarpSpecializedAdapterINS1D_15DefaultEpilogueIaSK_SK_NS1C_6thread17LinearCombinationIaLi1EiiLNS1H_9ScaleType4KindE0ELNS_15FloatRoundStyleE2EaEENS1_15EpilogueDefaultEEEEEvvEEEEvNT_6ParamsE --------------------------
	.section	.nv.constant0._ZN7cutlass13device_kernelINS_4gemm6kernel13GemmUniversalIN4cute5tupleIJiiiiEEENS1_10collective13CollectiveMmaINS1_34MainloopSm90TmaGmmaWarpSpecializedILi15ENS5_IJNS4_1CILi2EEENSA_ILi1EEESC_EEENS1_35KernelTmaWarpSpecializedCooperativeEEENS5_IJNSA_ILi384EEENSA_ILi96EEENSA_ILi32EEEEEEaNS5_IJlSC_lEEEaSK_NS4_8TiledMMAINS4_8MMA_AtomIJNS4_4SM904GMMA26MMA_64x96x32_S32S8S8_SS_TNEEEENS4_6LayoutISD_NS5_IJSC_NSA_ILi0EEESS_EEEEENS5_IJNS4_10UnderscoreESV_SV_EEEEENS4_13SM90_TMA_LOADENS4_14ComposedLayoutINS4_7SwizzleILi1ELi4ELi3EEENS4_18smem_ptr_flag_bitsILi8EEENSR_INS5_IJNSA_ILi8EEESI_EEENS5_IJSI_SC_EEEEEEEvNS4_8identityENS4_23SM90_TMA_LOAD_MULTICASTES18_vS19_EENS_8epilogue10collective6detail29Sm90TmaWarpSpecializedAdapterINS1D_15DefaultEpilogueIaSK_SK_NS1C_6thread17LinearCombinationIaLi1EiiLNS1H_9ScaleType4KindE0ELNS_15FloatRoundStyleE2EaEENS1_15EpilogueDefaultEEEEEvvEEEEvNT_6ParamsE,"a",@progbits
	.sectionflags	@""
	.align	4
.nv.constant0._ZN7cutlass13device_kernelINS_4gemm6kernel13GemmUniversalIN4cute5tupleIJiiiiEEENS1_10collective13CollectiveMmaINS1_34MainloopSm90TmaGmmaWarpSpecializedILi15ENS5_IJNS4_1CILi2EEENSA_ILi1EEESC_EEENS1_35KernelTmaWarpSpecializedCooperativeEEENS5_IJNSA_ILi384EEENSA_ILi96EEENSA_ILi32EEEEEEaNS5_IJlSC_lEEEaSK_NS4_8TiledMMAINS4_8MMA_AtomIJNS4_4SM904GMMA26MMA_64x96x32_S32S8S8_SS_TNEEEENS4_6LayoutISD_NS5_IJSC_NSA_ILi0EEESS_EEEEENS5_IJNS4_10UnderscoreESV_SV_EEEEENS4_13SM90_TMA_LOADENS4_14ComposedLayoutINS4_7SwizzleILi1ELi4ELi3EEENS4_18smem_ptr_flag_bitsILi8EEENSR_INS5_IJNSA_ILi8EEESI_EEENS5_IJSI_SC_EEEEEEEvNS4_8identityENS4_23SM90_TMA_LOAD_MULTICASTES18_vS19_EENS_8epilogue10collective6detail29Sm90TmaWarpSpecializedAdapterINS1D_15DefaultEpilogueIaSK_SK_NS1C_6thread17LinearCombinationIaLi1EiiLNS1H_9ScaleType4KindE0ELNS_15FloatRoundStyleE2EaEENS1_15EpilogueDefaultEEEEEvvEEEEvNT_6ParamsE:
	.zero		1664


//--------------------- SYMBOLS --------------------------

	.type		.nv.reservedSmem.offset0,@object
	.size		.nv.reservedSmem.offset0,0x4
	.type		__assertfail,@function
